	.target	sm_90a

	.elftype	@"ET_EXEC"


//--------------------- .note.nv.tkinfo           --------------------------
	.section	.note.nv.tkinfo,"",@"SHT_NOTE"
	.sectionflags	@"SHF_NOTE_NV_TKINFO"
	.tkinfo
        /*0018*/ 	.word	0x00000002
        /*0030*/ 	.string	""
        /*0030*/ 	.string	"ptxas"
        /*0030*/ 	.string	"Cuda compilation tools, release 13.0, V13.0.88"
        /*0030*/ 	.string	"Build cuda_13.0.r13.0/compiler.36424714_0"
        /*0030*/ 	.string	"-arch sm_90a -m 64 "



//--------------------- .note.nv.cuinfo           --------------------------
	.section	.note.nv.cuinfo,"",@"SHT_NOTE"
	.sectionflags	@"SHF_NOTE_NV_CUINFO"
        /*0018*/ 	.short	0x0002
        /*001a*/ 	.short	0x005a
        /*001c*/ 	.short	0x0082
	.zero		2


//--------------------- .nv.info                  --------------------------
	.section	.nv.info,"",@"SHT_CUDA_INFO"
	.align	4


	//----- nvinfo : EIATTR_REGCOUNT
	.align		4
        /*0000*/ 	.byte	0x04, 0x2f
        /*0002*/ 	.short	(.L_12 - .L_11)
	.align		4
.L_11:
        /*0004*/ 	.word	index@(_ZN7cutlass13device_kernelINS_4conv6kernel13ConvUniversalINS1_16ConvProblemShapeILNS1_8OperatorE0ELi2EEENS1_10collective14CollectiveConvINS1_46MainloopSm90TmaGmmaWarpSpecializedImplicitGemmILS5_0ELi11ELi2EN4cute5tupleIJNSA_1CILi2EEENSC_ILi1EEESE_EEENS1_36KernelImplicitTmaWarpSpecializedSm90ELi1EEENSB_IJNSC_ILi256EEENSC_ILi64EEENSB_IJNSC_ILi32EEEEEEEEENS_6half_tESN_NSA_8TiledMMAINSA_8MMA_AtomIJNSA_4SM904GMMA25MMA_64x64x16_F32F16F16_SSILNSR_5MajorE0ELST_0ELNSR_7ScaleInE1ELSU_1EEEEEENSA_6LayoutINSB_IJSE_SE_SE_EEENSB_IJNSC_ILi0EEESZ_SZ_EEEEENSB_IJNSA_10UnderscoreES12_S12_EEEEENS7_6detail26Sm90ImplicitGemmTileTraitsINSA_20SM90_TMA_LOAD_IM2COLENSA_14ComposedLayoutINSA_7SwizzleILi2ELi4ELi3EEENSA_18smem_ptr_flag_bitsILi16EEENSX_INSB_IJNSB_IJNSC_ILi8EEESK_EEENSB_IJSK_SE_EEENSB_IJSE_NSC_ILi11EEEEEEEEENSB_IJNSB_IJSK_SI_EEENSB_IJSE_SZ_EEENSB_IJSZ_NSC_ILi8192EEEEEEEEEEEEEvEENS16_INSA_23SM90_TMA_LOAD_MULTICASTENS18_IS1A_S1C_NSX_INSB_IJNSB_IJS1D_S1D_EEES1F_S1H_EEENSB_IJS1J_S1K_NSB_IJSZ_NSC_ILi2048EEEEEEEEEEEEEvEEEENS_8epilogue10collective6detail29Sm90TmaWarpSpecializedAdapterINS22_15DefaultEpilogueISN_NSB_IJNSB_IJlllEEESE_SZ_EEES27_NS21_6thread17LinearCombinationISN_Li1EffLNS28_9ScaleType4KindE0ELNS_15FloatRoundStyleE2ESN_EENS_4gemm15EpilogueDefaultEEEEEvvEEEEvNT_6ParamsE)
        /*0008*/ 	.word	0x0000009a


	//----- nvinfo : EIATTR_FRAME_SIZE
	.align		4
.L_12:
        /*000c*/ 	.byte	0x04, 0x11
        /*000e*/ 	.short	(.L_14 - .L_13)
	.align		4
.L_13:
        /*0010*/ 	.word	index@(_ZN7cutlass13device_kernelINS_4conv6kernel13ConvUniversalINS1_16ConvProblemShapeILNS1_8OperatorE0ELi2EEENS1_10collective14CollectiveConvINS1_46MainloopSm90TmaGmmaWarpSpecializedImplicitGemmILS5_0ELi11ELi2EN4cute5tupleIJNSA_1CILi2EEENSC_ILi1EEESE_EEENS1_36KernelImplicitTmaWarpSpecializedSm90ELi1EEENSB_IJNSC_ILi256EEENSC_ILi64EEENSB_IJNSC_ILi32EEEEEEEEENS_6half_tESN_NSA_8TiledMMAINSA_8MMA_AtomIJNSA_4SM904GMMA25MMA_64x64x16_F32F16F16_SSILNSR_5MajorE0ELST_0ELNSR_7ScaleInE1ELSU_1EEEEEENSA_6LayoutINSB_IJSE_SE_SE_EEENSB_IJNSC_ILi0EEESZ_SZ_EEEEENSB_IJNSA_10UnderscoreES12_S12_EEEEENS7_6detail26Sm90ImplicitGemmTileTraitsINSA_20SM90_TMA_LOAD_IM2COLENSA_14ComposedLayoutINSA_7SwizzleILi2ELi4ELi3EEENSA_18smem_ptr_flag_bitsILi16EEENSX_INSB_IJNSB_IJNSC_ILi8EEESK_EEENSB_IJSK_SE_EEENSB_IJSE_NSC_ILi11EEEEEEEEENSB_IJNSB_IJSK_SI_EEENSB_IJSE_SZ_EEENSB_IJSZ_NSC_ILi8192EEEEEEEEEEEEEvEENS16_INSA_23SM90_TMA_LOAD_MULTICASTENS18_IS1A_S1C_NSX_INSB_IJNSB_IJS1D_S1D_EEES1F_S1H_EEENSB_IJS1J_S1K_NSB_IJSZ_NSC_ILi2048EEEEEEEEEEEEEvEEEENS_8epilogue10collective6detail29Sm90TmaWarpSpecializedAdapterINS22_15DefaultEpilogueISN_NSB_IJNSB_IJlllEEESE_SZ_EEES27_NS21_6thread17LinearCombinationISN_Li1EffLNS28_9ScaleType4KindE0ELNS_15FloatRoundStyleE2ESN_EENS_4gemm15EpilogueDefaultEEEEEvvEEEEvNT_6ParamsE)
        /*0014*/ 	.word	0x00000000


	//----- nvinfo : EIATTR_MIN_STACK_SIZE
	.align		4
.L_14:
        /*0018*/ 	.byte	0x04, 0x12
        /*001a*/ 	.short	(.L_16 - .L_15)
	.align		4
.L_15:
        /*001c*/ 	.word	index@(_ZN7cutlass13device_kernelINS_4conv6kernel13ConvUniversalINS1_16ConvProblemShapeILNS1_8OperatorE0ELi2EEENS1_10collective14CollectiveConvINS1_46MainloopSm90TmaGmmaWarpSpecializedImplicitGemmILS5_0ELi11ELi2EN4cute5tupleIJNSA_1CILi2EEENSC_ILi1EEESE_EEENS1_36KernelImplicitTmaWarpSpecializedSm90ELi1EEENSB_IJNSC_ILi256EEENSC_ILi64EEENSB_IJNSC_ILi32EEEEEEEEENS_6half_tESN_NSA_8TiledMMAINSA_8MMA_AtomIJNSA_4SM904GMMA25MMA_64x64x16_F32F16F16_SSILNSR_5MajorE0ELST_0ELNSR_7ScaleInE1ELSU_1EEEEEENSA_6LayoutINSB_IJSE_SE_SE_EEENSB_IJNSC_ILi0EEESZ_SZ_EEEEENSB_IJNSA_10UnderscoreES12_S12_EEEEENS7_6detail26Sm90ImplicitGemmTileTraitsINSA_20SM90_TMA_LOAD_IM2COLENSA_14ComposedLayoutINSA_7SwizzleILi2ELi4ELi3EEENSA_18smem_ptr_flag_bitsILi16EEENSX_INSB_IJNSB_IJNSC_ILi8EEESK_EEENSB_IJSK_SE_EEENSB_IJSE_NSC_ILi11EEEEEEEEENSB_IJNSB_IJSK_SI_EEENSB_IJSE_SZ_EEENSB_IJSZ_NSC_ILi8192EEEEEEEEEEEEEvEENS16_INSA_23SM90_TMA_LOAD_MULTICASTENS18_IS1A_S1C_NSX_INSB_IJNSB_IJS1D_S1D_EEES1F_S1H_EEENSB_IJS1J_S1K_NSB_IJSZ_NSC_ILi2048EEEEEEEEEEEEEvEEEENS_8epilogue10collective6detail29Sm90TmaWarpSpecializedAdapterINS22_15DefaultEpilogueISN_NSB_IJNSB_IJlllEEESE_SZ_EEES27_NS21_6thread17LinearCombinationISN_Li1EffLNS28_9ScaleType4KindE0ELNS_15FloatRoundStyleE2ESN_EENS_4gemm15EpilogueDefaultEEEEEvvEEEEvNT_6ParamsE)
        /*0020*/ 	.word	0x00000000
.L_16:


//--------------------- .nv.compat                --------------------------
	.section	.nv.compat,"",@"SHT_CUDA_COMPAT_INFO"
	.align	4
        /*0000*/ 	.byte	0x02, 0x09, 0x01, 0x00, 0x02, 0x02, 0x04, 0x00, 0x02, 0x05, 0x05, 0x00, 0x03, 0x07, 0x01, 0x01
        /*0010*/ 	.byte	0x02, 0x03, 0x01, 0x00, 0x02, 0x06, 0x01, 0x00, 0x04, 0x0b, 0x08, 0x00, 0x00, 0x00, 0x00, 0x00
        /*0020*/ 	.byte	0x00, 0x00, 0x00, 0x00


//--------------------- .nv.info._ZN7cutlass13device_kernelINS_4conv6kernel13ConvUniversalINS1_16ConvProblemShapeILNS1_8OperatorE0ELi2EEENS1_10collective14CollectiveConvINS1_46MainloopSm90TmaGmmaWarpSpecializedImplicitGemmILS5_0ELi11ELi2EN4cute5tupleIJNSA_1CILi2EEENSC_ILi1EEESE_EEENS1_36KernelImplicitTmaWarpSpecializedSm90ELi1EEENSB_IJNSC_ILi256EEENSC_ILi64EEENSB_IJNSC_ILi32EEEEEEEEENS_6half_tESN_NSA_8TiledMMAINSA_8MMA_AtomIJNSA_4SM904GMMA25MMA_64x64x16_F32F16F16_SSILNSR_5MajorE0ELST_0ELNSR_7ScaleInE1ELSU_1EEEEEENSA_6LayoutINSB_IJSE_SE_SE_EEENSB_IJNSC_ILi0EEESZ_SZ_EEEEENSB_IJNSA_10UnderscoreES12_S12_EEEEENS7_6detail26Sm90ImplicitGemmTileTraitsINSA_20SM90_TMA_LOAD_IM2COLENSA_14ComposedLayoutINSA_7SwizzleILi2ELi4ELi3EEENSA_18smem_ptr_flag_bitsILi16EEENSX_INSB_IJNSB_IJNSC_ILi8EEESK_EEENSB_IJSK_SE_EEENSB_IJSE_NSC_ILi11EEEEEEEEENSB_IJNSB_IJSK_SI_EEENSB_IJSE_SZ_EEENSB_IJSZ_NSC_ILi8192EEEEEEEEEEEEEvEENS16_INSA_23SM90_TMA_LOAD_MULTICASTENS18_IS1A_S1C_NSX_INSB_IJNSB_IJS1D_S1D_EEES1F_S1H_EEENSB_IJS1J_S1K_NSB_IJSZ_NSC_ILi2048EEEEEEEEEEEEEvEEEENS_8epilogue10collective6detail29Sm90TmaWarpSpecializedAdapterINS22_15DefaultEpilogueISN_NSB_IJNSB_IJlllEEESE_SZ_EEES27_NS21_6thread17LinearCombinationISN_Li1EffLNS28_9ScaleType4KindE0ELNS_15FloatRoundStyleE2ESN_EENS_4gemm15EpilogueDefaultEEEEEvvEEEEvNT_6ParamsE --------------------------
	.section	.nv.info._ZN7cutlass13device_kernelINS_4conv6kernel13ConvUniversalINS1_16ConvProblemShapeILNS1_8OperatorE0ELi2EEENS1_10collective14CollectiveConvINS1_46MainloopSm90TmaGmmaWarpSpecializedImplicitGemmILS5_0ELi11ELi2EN4cute5tupleIJNSA_1CILi2EEENSC_ILi1EEESE_EEENS1_36KernelImplicitTmaWarpSpecializedSm90ELi1EEENSB_IJNSC_ILi256EEENSC_ILi64EEENSB_IJNSC_ILi32EEEEEEEEENS_6half_tESN_NSA_8TiledMMAINSA_8MMA_AtomIJNSA_4SM904GMMA25MMA_64x64x16_F32F16F16_SSILNSR_5MajorE0ELST_0ELNSR_7ScaleInE1ELSU_1EEEEEENSA_6LayoutINSB_IJSE_SE_SE_EEENSB_IJNSC_ILi0EEESZ_SZ_EEEEENSB_IJNSA_10UnderscoreES12_S12_EEEEENS7_6detail26Sm90ImplicitGemmTileTraitsINSA_20SM90_TMA_LOAD_IM2COLENSA_14ComposedLayoutINSA_7SwizzleILi2ELi4ELi3EEENSA_18smem_ptr_flag_bitsILi16EEENSX_INSB_IJNSB_IJNSC_ILi8EEESK_EEENSB_IJSK_SE_EEENSB_IJSE_NSC_ILi11EEEEEEEEENSB_IJNSB_IJSK_SI_EEENSB_IJSE_SZ_EEENSB_IJSZ_NSC_ILi8192EEEEEEEEEEEEEvEENS16_INSA_23SM90_TMA_LOAD_MULTICASTENS18_IS1A_S1C_NSX_INSB_IJNSB_IJS1D_S1D_EEES1F_S1H_EEENSB_IJS1J_S1K_NSB_IJSZ_NSC_ILi2048EEEEEEEEEEEEEvEEEENS_8epilogue10collective6detail29Sm90TmaWarpSpecializedAdapterINS22_15DefaultEpilogueISN_NSB_IJNSB_IJlllEEESE_SZ_EEES27_NS21_6thread17LinearCombinationISN_Li1EffLNS28_9ScaleType4KindE0ELNS_15FloatRoundStyleE2ESN_EENS_4gemm15EpilogueDefaultEEEEEvvEEEEvNT_6ParamsE,"",@"SHT_CUDA_INFO"
	.sectionflags	@""
	.align	4


	//----- nvinfo : EIATTR_CUDA_API_VERSION
	.align		4
        /*0000*/ 	.byte	0x04, 0x37
        /*0002*/ 	.short	(.L_18 - .L_17)
.L_17:
        /*0004*/ 	.word	0x00000082


	//----- nvinfo : EIATTR_KPARAM_INFO
	.align		4
.L_18:
        /*0008*/ 	.byte	0x04, 0x17
        /*000a*/ 	.short	(.L_20 - .L_19)
.L_19:
        /*000c*/ 	.word	0x00000000
        /*0010*/ 	.short	0x0000
        /*0012*/ 	.short	0x0070
        /*0014*/ 	.byte	0x00, 0xf0, 0x01, 0x0e


	//----- nvinfo : EIATTR_SPARSE_MMA_MASK
	.align		4
.L_20:
        /*0018*/ 	.byte	0x03, 0x50
        /*001a*/ 	.short	0x0000


	//----- nvinfo : EIATTR_MAXREG_COUNT
	.align		4
        /*001c*/ 	.byte	0x03, 0x1b
        /*001e*/ 	.short	0x00ff


	//----- nvinfo : EIATTR_NUM_BARRIERS
	.align		4
        /*0020*/ 	.byte	0x02, 0x4c
        /*0022*/ 	.byte	0x01
	.zero		1


	//----- nvinfo : EIATTR_MERCURY_ISA_VERSION
	.align		4
        /*0024*/ 	.byte	0x03, 0x5f
        /*0026*/ 	.short	0x0101


	//----- nvinfo : EIATTR_COOP_GROUP_MASK_REGIDS
	.align		4
        /*0028*/ 	.byte	0x04, 0x29
        /*002a*/ 	.short	(.L_22 - .L_21)


	//   ....[0]....
.L_21:
        /*002c*/ 	.word	0xffffffff


	//   ....[1]....
        /*0030*/ 	.word	0xffffffff


	//   ....[2]....
        /*0034*/ 	.word	0xffffffff


	//   ....[3]....
        /*0038*/ 	.word	0xffffffff


	//----- nvinfo : EIATTR_COOP_GROUP_INSTR_OFFSETS
	.align		4
.L_22:
        /*003c*/ 	.byte	0x04, 0x28
        /*003e*/ 	.short	(.L_24 - .L_23)


	//   ....[0]....
.L_23:
        /*0040*/ 	.word	0x00000070


	//   ....[1]....
        /*0044*/ 	.word	0x00000080


	//   ....[2]....
        /*0048*/ 	.word	0x00000140


	//   ....[3]....
        /*004c*/ 	.word	0x000007b0


	//----- nvinfo : EIATTR_MBARRIER_INSTR_OFFSETS
	.align		4
.L_24:
        /*0050*/ 	.byte	0x04, 0x39
        /*0052*/ 	.short	(.L_26 - .L_25)


	//   ....[0]....
.L_25:
        /*0054*/ 	.word	0x00000310
        /*0058*/ 	.word	0x000000ff
        /*005c*/ 	.word	0x00037000
        /*0060*/ 	.short	0x0100
        /*0062*/ 	.byte	0x08
	.zero		1


	//   ....[1]....
        /*0064*/ 	.word	0x00000320
        /*0068*/ 	.word	0x000000ff
        /*006c*/ 	.word	0x00037058
        /*0070*/ 	.short	0x0100
        /*0072*/ 	.byte	0x08
	.zero		1


	//   ....[2]....
        /*0074*/ 	.word	0x00000330
        /*0078*/ 	.word	0x000000ff
        /*007c*/ 	.word	0x00037008
        /*0080*/ 	.short	0x0100
        /*0082*/ 	.byte	0x08
	.zero		1


	//   ....[3]....
        /*0084*/ 	.word	0x00000340
        /*0088*/ 	.word	0x000000ff
        /*008c*/ 	.word	0x00037060
        /*0090*/ 	.short	0x0100
        /*0092*/ 	.byte	0x08
	.zero		1


	//   ....[4]....
        /*0094*/ 	.word	0x00000350
        /*0098*/ 	.word	0x000000ff
        /*009c*/ 	.word	0x00037010
        /*00a0*/ 	.short	0x0100
        /*00a2*/ 	.byte	0x08
	.zero		1


	//   ....[5]....
        /*00a4*/ 	.word	0x00000360
        /*00a8*/ 	.word	0x000000ff
        /*00ac*/ 	.word	0x00037068
        /*00b0*/ 	.short	0x0100
        /*00b2*/ 	.byte	0x08
	.zero		1


	//   ....[6]....
        /*00b4*/ 	.word	0x00000370
        /*00b8*/ 	.word	0x000000ff
        /*00bc*/ 	.word	0x00037018
        /*00c0*/ 	.short	0x0100
        /*00c2*/ 	.byte	0x08
	.zero		1


	//   ....[7]....
        /*00c4*/ 	.word	0x00000380
        /*00c8*/ 	.word	0x000000ff
        /*00cc*/ 	.word	0x00037070
        /*00d0*/ 	.short	0x0100
        /*00d2*/ 	.byte	0x08
	.zero		1


	//   ....[8]....
        /*00d4*/ 	.word	0x00000390
        /*00d8*/ 	.word	0x000000ff
        /*00dc*/ 	.word	0x00037020
        /*00e0*/ 	.short	0x0100
        /*00e2*/ 	.byte	0x08
	.zero		1


	//   ....[9]....
        /*00e4*/ 	.word	0x000003a0
        /*00e8*/ 	.word	0x000000ff
        /*00ec*/ 	.word	0x00037078
        /*00f0*/ 	.short	0x0100
        /*00f2*/ 	.byte	0x08
	.zero		1


	//   ....[10]....
        /*00f4*/ 	.word	0x000003b0
        /*00f8*/ 	.word	0x000000ff
        /*00fc*/ 	.word	0x00037028
        /*0100*/ 	.short	0x0100
        /*0102*/ 	.byte	0x08
	.zero		1


	//   ....[11]....
        /*0104*/ 	.word	0x000003c0
        /*0108*/ 	.word	0x000000ff
        /*010c*/ 	.word	0x00037080
        /*0110*/ 	.short	0x0100
        /*0112*/ 	.byte	0x08
	.zero		1


	//   ....[12]....
        /*0114*/ 	.word	0x000003d0
        /*0118*/ 	.word	0x000000ff
        /*011c*/ 	.word	0x00037030
        /*0120*/ 	.short	0x0100
        /*0122*/ 	.byte	0x08
	.zero		1


	//   ....[13]....
        /*0124*/ 	.word	0x000003e0
        /*0128*/ 	.word	0x000000ff
        /*012c*/ 	.word	0x00037088
        /*0130*/ 	.short	0x0100
        /*0132*/ 	.byte	0x08
	.zero		1


	//   ....[14]....
        /*0134*/ 	.word	0x000003f0
        /*0138*/ 	.word	0x000000ff
        /*013c*/ 	.word	0x00037038
        /*0140*/ 	.short	0x0100
        /*0142*/ 	.byte	0x08
	.zero		1


	//   ....[15]....
        /*0144*/ 	.word	0x00000400
        /*0148*/ 	.word	0x000000ff
        /*014c*/ 	.word	0x00037090
        /*0150*/ 	.short	0x0100
        /*0152*/ 	.byte	0x08
	.zero		1


	//   ....[16]....
        /*0154*/ 	.word	0x00000410
        /*0158*/ 	.word	0x000000ff
        /*015c*/ 	.word	0x00037040
        /*0160*/ 	.short	0x0100
        /*0162*/ 	.byte	0x08
	.zero		1


	//   ....[17]....
        /*0164*/ 	.word	0x00000420
        /*0168*/ 	.word	0x000000ff
        /*016c*/ 	.word	0x00037098
        /*0170*/ 	.short	0x0100
        /*0172*/ 	.byte	0x08
	.zero		1


	//   ....[18]....
        /*0174*/ 	.word	0x00000430
        /*0178*/ 	.word	0x000000ff
        /*017c*/ 	.word	0x00037048
        /*0180*/ 	.short	0x0100
        /*0182*/ 	.byte	0x08
	.zero		1


	//   ....[19]....
        /*0184*/ 	.word	0x00000440
        /*0188*/ 	.word	0x000000ff
        /*018c*/ 	.word	0x000370a0
        /*0190*/ 	.short	0x0100
        /*0192*/ 	.byte	0x08
	.zero		1


	//   ....[20]....
        /*0194*/ 	.word	0x00000450
        /*0198*/ 	.word	0x000000ff
        /*019c*/ 	.word	0x00037050
        /*01a0*/ 	.short	0x0100
        /*01a2*/ 	.byte	0x08
	.zero		1


	//   ....[21]....
        /*01a4*/ 	.word	0x00000460
        /*01a8*/ 	.word	0x000000ff
        /*01ac*/ 	.word	0x000370a8
        /*01b0*/ 	.short	0x0100
        /*01b2*/ 	.byte	0x08
	.zero		1


	//   ....[22]....
        /*01b4*/ 	.word	0x00001000
        /*01b8*/ 	.word	0x00000008
        /*01bc*/ 	.word	0x00037000
        /*01c0*/ 	.short	0x010a
        /*01c2*/ 	.byte	0x3f
	.zero		1


	//   ....[23]....
        /*01c4*/ 	.word	0x00001480
        /*01c8*/ 	.word	0x0000000a
        /*01cc*/ 	.word	0x00037000
        /*01d0*/ 	.short	0x010a
        /*01d2*/ 	.byte	0x3f
	.zero		1


	//   ....[24]....
        /*01d4*/ 	.word	0x00001780
        /*01d8*/ 	.word	0x00000009
        /*01dc*/ 	.word	0x00000000
        /*01e0*/ 	.short	0x0101
        /*01e2*/ 	.byte	0x3f
	.zero		1


	//   ....[25]....
        /*01e4*/ 	.word	0x000019b0
        /*01e8*/ 	.word	0x00000005
        /*01ec*/ 	.word	0x00000000
        /*01f0*/ 	.short	0x0101
        /*01f2*/ 	.byte	0x3f
	.zero		1


	//   ....[26]....
        /*01f4*/ 	.word	0x0000c030
        /*01f8*/ 	.word	0x0000000f
        /*01fc*/ 	.word	0x00037058
        /*0200*/ 	.short	0x010a
        /*0202*/ 	.byte	0x3f
	.zero		1


	//   ....[27]....
        /*0204*/ 	.word	0x0000c700
        /*0208*/ 	.word	0x00000003
        /*020c*/ 	.word	0x00000000
        /*0210*/ 	.short	0x010a
        /*0212*/ 	.byte	0x3f
	.zero		1


	//   ....[28]....
        /*0214*/ 	.word	0x0000c7b0
        /*0218*/ 	.word	0x00000000
        /*021c*/ 	.word	0x00000000
        /*0220*/ 	.short	0x010a
        /*0222*/ 	.byte	0x3f
	.zero		1


	//   ....[29]....
        /*0224*/ 	.word	0x0000c860
        /*0228*/ 	.word	0x00000000
        /*022c*/ 	.word	0x00000000
        /*0230*/ 	.short	0x010a
        /*0232*/ 	.byte	0x3f
	.zero		1


	//   ....[30]....
        /*0234*/ 	.word	0x0000c910
        /*0238*/ 	.word	0x00000000
        /*023c*/ 	.word	0x00000000
        /*0240*/ 	.short	0x010a
        /*0242*/ 	.byte	0x3f
	.zero		1


	//   ....[31]....
        /*0244*/ 	.word	0x0000c9c0
        /*0248*/ 	.word	0x00000000
        /*024c*/ 	.word	0x00000000
        /*0250*/ 	.short	0x010a
        /*0252*/ 	.byte	0x3f
	.zero		1


	//   ....[32]....
        /*0254*/ 	.word	0x0000ca70
        /*0258*/ 	.word	0x00000000
        /*025c*/ 	.word	0x00000000
        /*0260*/ 	.short	0x010a
        /*0262*/ 	.byte	0x3f
	.zero		1


	//   ....[33]....
        /*0264*/ 	.word	0x0000cb20
        /*0268*/ 	.word	0x00000000
        /*026c*/ 	.word	0x00000000
        /*0270*/ 	.short	0x010a
        /*0272*/ 	.byte	0x3f
	.zero		1


	//   ....[34]....
        /*0274*/ 	.word	0x0000cbd0
        /*0278*/ 	.word	0x00000000
        /*027c*/ 	.word	0x00000000
        /*0280*/ 	.short	0x010a
        /*0282*/ 	.byte	0x3f
	.zero		1


	//   ....[35]....
        /*0284*/ 	.word	0x0000cc80
        /*0288*/ 	.word	0x00000000
        /*028c*/ 	.word	0x00000000
        /*0290*/ 	.short	0x010a
        /*0292*/ 	.byte	0x3f
	.zero		1


	//   ....[36]....
        /*0294*/ 	.word	0x0000cd30
        /*0298*/ 	.word	0x00000000
        /*029c*/ 	.word	0x00000000
        /*02a0*/ 	.short	0x010a
        /*02a2*/ 	.byte	0x3f
	.zero		1


	//   ....[37]....
        /*02a4*/ 	.word	0x0000cde0
        /*02a8*/ 	.word	0x00000005
        /*02ac*/ 	.word	0x00000000
        /*02b0*/ 	.short	0x010a
        /*02b2*/ 	.byte	0x3f
	.zero		1


	//----- nvinfo : EIATTR_NUM_MBARRIERS
	.align		4
.L_26:
        /*02b4*/ 	.byte	0x03, 0x38
        /*02b6*/ 	.short	0x0016


	//----- nvinfo : EIATTR_EXIT_INSTR_OFFSETS
	.align		4
        /*02b8*/ 	.byte	0x04, 0x1c
        /*02ba*/ 	.short	(.L_28 - .L_27)


	//   ....[0]....
.L_27:
        /*02bc*/ 	.word	0x00000b30


	//   ....[1]....
        /*02c0*/ 	.word	0x00001ab0


	//   ....[2]....
        /*02c4*/ 	.word	0x00008b50


	//   ....[3]....
        /*02c8*/ 	.word	0x00008b90


	//   ....[4]....
        /*02cc*/ 	.word	0x0000bde0


	//   ....[5]....
        /*02d0*/ 	.word	0x0000be20


	//   ....[6]....
        /*02d4*/ 	.word	0x0000be40


	//   ....[7]....
        /*02d8*/ 	.word	0x0000c5f0


	//   ....[8]....
        /*02dc*/ 	.word	0x0000ce10


	//----- nvinfo : EIATTR_MAX_THREADS
	.align		4
.L_28:
        /*02e0*/ 	.byte	0x04, 0x05
        /*02e2*/ 	.short	(.L_30 - .L_29)
.L_29:
        /*02e4*/ 	.word	0x00000100
        /*02e8*/ 	.word	0x00000001
        /*02ec*/ 	.word	0x00000001


	//----- nvinfo : EIATTR_CRS_STACK_SIZE
	.align		4
.L_30:
        /*02f0*/ 	.byte	0x04, 0x1e
        /*02f2*/ 	.short	(.L_32 - .L_31)
.L_31:
        /*02f4*/ 	.word	0x00000000


	//----- nvinfo : EIATTR_CBANK_PARAM_SIZE
	.align		4
.L_32:
        /*02f8*/ 	.byte	0x03, 0x19
        /*02fa*/ 	.short	0x03f0


	//----- nvinfo : EIATTR_PARAM_CBANK
	.align		4
        /*02fc*/ 	.byte	0x04, 0x0a
        /*02fe*/ 	.short	(.L_34 - .L_33)
	.align		4
.L_33:
        /*0300*/ 	.word	index@(.nv.constant0._ZN7cutlass13device_kernelINS_4conv6kernel13ConvUniversalINS1_16ConvProblemShapeILNS1_8OperatorE0ELi2EEENS1_10collective14CollectiveConvINS1_46MainloopSm90TmaGmmaWarpSpecializedImplicitGemmILS5_0ELi11ELi2EN4cute5tupleIJNSA_1CILi2EEENSC_ILi1EEESE_EEENS1_36KernelImplicitTmaWarpSpecializedSm90ELi1EEENSB_IJNSC_ILi256EEENSC_ILi64EEENSB_IJNSC_ILi32EEEEEEEEENS_6half_tESN_NSA_8TiledMMAINSA_8MMA_AtomIJNSA_4SM904GMMA25MMA_64x64x16_F32F16F16_SSILNSR_5MajorE0ELST_0ELNSR_7ScaleInE1ELSU_1EEEEEENSA_6LayoutINSB_IJSE_SE_SE_EEENSB_IJNSC_ILi0EEESZ_SZ_EEEEENSB_IJNSA_10UnderscoreES12_S12_EEEEENS7_6detail26Sm90ImplicitGemmTileTraitsINSA_20SM90_TMA_LOAD_IM2COLENSA_14ComposedLayoutINSA_7SwizzleILi2ELi4ELi3EEENSA_18smem_ptr_flag_bitsILi16EEENSX_INSB_IJNSB_IJNSC_ILi8EEESK_EEENSB_IJSK_SE_EEENSB_IJSE_NSC_ILi11EEEEEEEEENSB_IJNSB_IJSK_SI_EEENSB_IJSE_SZ_EEENSB_IJSZ_NSC_ILi8192EEEEEEEEEEEEEvEENS16_INSA_23SM90_TMA_LOAD_MULTICASTENS18_IS1A_S1C_NSX_INSB_IJNSB_IJS1D_S1D_EEES1F_S1H_EEENSB_IJS1J_S1K_NSB_IJSZ_NSC_ILi2048EEEEEEEEEEEEEvEEEENS_8epilogue10collective6detail29Sm90TmaWarpSpecializedAdapterINS22_15DefaultEpilogueISN_NSB_IJNSB_IJlllEEESE_SZ_EEES27_NS21_6thread17LinearCombinationISN_Li1EffLNS28_9ScaleType4KindE0ELNS_15FloatRoundStyleE2ESN_EENS_4gemm15EpilogueDefaultEEEEEvvEEEEvNT_6ParamsE)
        /*0304*/ 	.short	0x0210
        /*0306*/ 	.short	0x03f0


	//----- nvinfo : EIATTR_SW_WAR
	.align		4
.L_34:
        /*0308*/ 	.byte	0x04, 0x36
        /*030a*/ 	.short	(.L_36 - .L_35)
.L_35:
        /*030c*/ 	.word	0x00000008
.L_36:


//--------------------- .nv.callgraph             --------------------------
	.section	.nv.callgraph,"",@"SHT_CUDA_CALLGRAPH"
	.align	4
	.sectionentsize	8
	.align		4
        /*0000*/ 	.word	0x00000000
	.align		4
        /*0004*/ 	.word	0xffffffff
	.align		4
        /*0008*/ 	.word	0x00000000
	.align		4
        /*000c*/ 	.word	0xfffffffe
	.align		4
        /*0010*/ 	.word	0x00000000
	.align		4
        /*0014*/ 	.word	0xfffffffd
	.align		4
        /*0018*/ 	.word	0x00000000
	.align		4
        /*001c*/ 	.word	0xfffffffc


//--------------------- .nv.constant4             --------------------------
	.section	.nv.constant4,"a",@progbits
	.align	8
	.align		8
.nv.constant4:
        /*0000*/ 	.dword	_ZN39_INTERNAL_df8efc03_4_k_cu_a9994da8_29414cuda3std3__45__cpo5beginE
	.align		8
        /*0008*/ 	.dword	_ZN39_INTERNAL_df8efc03_4_k_cu_a9994da8_29414cuda3std3__45__cpo3endE
	.align		8
        /*0010*/ 	.dword	_ZN39_INTERNAL_df8efc03_4_k_cu_a9994da8_29414cuda3std3__45__cpo6cbeginE
	.align		8
        /*0018*/ 	.dword	_ZN39_INTERNAL_df8efc03_4_k_cu_a9994da8_29414cuda3std3__45__cpo4cendE
	.align		8
        /*0020*/ 	.dword	_ZN39_INTERNAL_df8efc03_4_k_cu_a9994da8_29414cuda3std3__441_GLOBAL__N__df8efc03_4_k_cu_a9994da8_29416ignoreE
	.align		8
        /*0028*/ 	.dword	_ZN39_INTERNAL_df8efc03_4_k_cu_a9994da8_29414cuda3std3__419piecewise_constructE
	.align		8
        /*0030*/ 	.dword	_ZN39_INTERNAL_df8efc03_4_k_cu_a9994da8_29414cuda3std3__48in_placeE
	.align		8
        /*0038*/ 	.dword	_ZN39_INTERNAL_df8efc03_4_k_cu_a9994da8_29414cuda3std6ranges3__45__cpo4swapE
	.align		8
        /*0040*/ 	.dword	_ZN39_INTERNAL_df8efc03_4_k_cu_a9994da8_29414cuda3std6ranges3__45__cpo9iter_moveE
	.align		8
        /*0048*/ 	.dword	_ZN39_INTERNAL_df8efc03_4_k_cu_a9994da8_29414cute7productE
	.align		8
        /*0050*/ 	.dword	_ZN39_INTERNAL_df8efc03_4_k_cu_a9994da8_29414cute1_E


//--------------------- .text._ZN7cutlass13device_kernelINS_4conv6kernel13ConvUniversalINS1_16ConvProblemShapeILNS1_8OperatorE0ELi2EEENS1_10collective14CollectiveConvINS1_46MainloopSm90TmaGmmaWarpSpecializedImplicitGemmILS5_0ELi11ELi2EN4cute5tupleIJNSA_1CILi2EEENSC_ILi1EEESE_EEENS1_36KernelImplicitTmaWarpSpecializedSm90ELi1EEENSB_IJNSC_ILi256EEENSC_ILi64EEENSB_IJNSC_ILi32EEEEEEEEENS_6half_tESN_NSA_8TiledMMAINSA_8MMA_AtomIJNSA_4SM904GMMA25MMA_64x64x16_F32F16F16_SSILNSR_5MajorE0ELST_0ELNSR_7ScaleInE1ELSU_1EEEEEENSA_6LayoutINSB_IJSE_SE_SE_EEENSB_IJNSC_ILi0EEESZ_SZ_EEEEENSB_IJNSA_10UnderscoreES12_S12_EEEEENS7_6detail26Sm90ImplicitGemmTileTraitsINSA_20SM90_TMA_LOAD_IM2COLENSA_14ComposedLayoutINSA_7SwizzleILi2ELi4ELi3EEENSA_18smem_ptr_flag_bitsILi16EEENSX_INSB_IJNSB_IJNSC_ILi8EEESK_EEENSB_IJSK_SE_EEENSB_IJSE_NSC_ILi11EEEEEEEEENSB_IJNSB_IJSK_SI_EEENSB_IJSE_SZ_EEENSB_IJSZ_NSC_ILi8192EEEEEEEEEEEEEvEENS16_INSA_23SM90_TMA_LOAD_MULTICASTENS18_IS1A_S1C_NSX_INSB_IJNSB_IJS1D_S1D_EEES1F_S1H_EEENSB_IJS1J_S1K_NSB_IJSZ_NSC_ILi2048EEEEEEEEEEEEEvEEEENS_8epilogue10collective6detail29Sm90TmaWarpSpecializedAdapterINS22_15DefaultEpilogueISN_NSB_IJNSB_IJlllEEESE_SZ_EEES27_NS21_6thread17LinearCombinationISN_Li1EffLNS28_9ScaleType4KindE0ELNS_15FloatRoundStyleE2ESN_EENS_4gemm15EpilogueDefaultEEEEEvvEEEEvNT_6ParamsE --------------------------
	.section	.text._ZN7cutlass13device_kernelINS_4conv6kernel13ConvUniversalINS1_16ConvProblemShapeILNS1_8OperatorE0ELi2EEENS1_10collective14CollectiveConvINS1_46MainloopSm90TmaGmmaWarpSpecializedImplicitGemmILS5_0ELi11ELi2EN4cute5tupleIJNSA_1CILi2EEENSC_ILi1EEESE_EEENS1_36KernelImplicitTmaWarpSpecializedSm90ELi1EEENSB_IJNSC_ILi256EEENSC_ILi64EEENSB_IJNSC_ILi32EEEEEEEEENS_6half_tESN_NSA_8TiledMMAINSA_8MMA_AtomIJNSA_4SM904GMMA25MMA_64x64x16_F32F16F16_SSILNSR_5MajorE0ELST_0ELNSR_7ScaleInE1ELSU_1EEEEEENSA_6LayoutINSB_IJSE_SE_SE_EEENSB_IJNSC_ILi0EEESZ_SZ_EEEEENSB_IJNSA_10UnderscoreES12_S12_EEEEENS7_6detail26Sm90ImplicitGemmTileTraitsINSA_20SM90_TMA_LOAD_IM2COLENSA_14ComposedLayoutINSA_7SwizzleILi2ELi4ELi3EEENSA_18smem_ptr_flag_bitsILi16EEENSX_INSB_IJNSB_IJNSC_ILi8EEESK_EEENSB_IJSK_SE_EEENSB_IJSE_NSC_ILi11EEEEEEEEENSB_IJNSB_IJSK_SI_EEENSB_IJSE_SZ_EEENSB_IJSZ_NSC_ILi8192EEEEEEEEEEEEEvEENS16_INSA_23SM90_TMA_LOAD_MULTICASTENS18_IS1A_S1C_NSX_INSB_IJNSB_IJS1D_S1D_EEES1F_S1H_EEENSB_IJS1J_S1K_NSB_IJSZ_NSC_ILi2048EEEEEEEEEEEEEvEEEENS_8epilogue10collective6detail29Sm90TmaWarpSpecializedAdapterINS22_15DefaultEpilogueISN_NSB_IJNSB_IJlllEEESE_SZ_EEES27_NS21_6thread17LinearCombinationISN_Li1EffLNS28_9ScaleType4KindE0ELNS_15FloatRoundStyleE2ESN_EENS_4gemm15EpilogueDefaultEEEEEvvEEEEvNT_6ParamsE,"ax",@progbits
	.align	128
.text._ZN7cutlass13device_kernelINS_4conv6kernel13ConvUniversalINS1_16ConvProblemShapeILNS1_8OperatorE0ELi2EEENS1_10collective14CollectiveConvINS1_46MainloopSm90TmaGmmaWarpSpecializedImplicitGemmILS5_0ELi11ELi2EN4cute5tupleIJNSA_1CILi2EEENSC_ILi1EEESE_EEENS1_36KernelImplicitTmaWarpSpecializedSm90ELi1EEENSB_IJNSC_ILi256EEENSC_ILi64EEENSB_IJNSC_ILi32EEEEEEEEENS_6half_tESN_NSA_8TiledMMAINSA_8MMA_AtomIJNSA_4SM904GMMA25MMA_64x64x16_F32F16F16_SSILNSR_5MajorE0ELST_0ELNSR_7ScaleInE1ELSU_1EEEEEENSA_6LayoutINSB_IJSE_SE_SE_EEENSB_IJNSC_ILi0EEESZ_SZ_EEEEENSB_IJNSA_10UnderscoreES12_S12_EEEEENS7_6detail26Sm90ImplicitGemmTileTraitsINSA_20SM90_TMA_LOAD_IM2COLENSA_14ComposedLayoutINSA_7SwizzleILi2ELi4ELi3EEENSA_18smem_ptr_flag_bitsILi16EEENSX_INSB_IJNSB_IJNSC_ILi8EEESK_EEENSB_IJSK_SE_EEENSB_IJSE_NSC_ILi11EEEEEEEEENSB_IJNSB_IJSK_SI_EEENSB_IJSE_SZ_EEENSB_IJSZ_NSC_ILi8192EEEEEEEEEEEEEvEENS16_INSA_23SM90_TMA_LOAD_MULTICASTENS18_IS1A_S1C_NSX_INSB_IJNSB_IJS1D_S1D_EEES1F_S1H_EEENSB_IJS1J_S1K_NSB_IJSZ_NSC_ILi2048EEEEEEEEEEEEEvEEEENS_8epilogue10collective6detail29Sm90TmaWarpSpecializedAdapterINS22_15DefaultEpilogueISN_NSB_IJNSB_IJlllEEESE_SZ_EEES27_NS21_6thread17LinearCombinationISN_Li1EffLNS28_9ScaleType4KindE0ELNS_15FloatRoundStyleE2ESN_EENS_4gemm15EpilogueDefaultEEEEEvvEEEEvNT_6ParamsE:
        .type           _ZN7cutlass13device_kernelINS_4conv6kernel13ConvUniversalINS1_16ConvProblemShapeILNS1_8OperatorE0ELi2EEENS1_10collective14CollectiveConvINS1_46MainloopSm90TmaGmmaWarpSpecializedImplicitGemmILS5_0ELi11ELi2EN4cute5tupleIJNSA_1CILi2EEENSC_ILi1EEESE_EEENS1_36KernelImplicitTmaWarpSpecializedSm90ELi1EEENSB_IJNSC_ILi256EEENSC_ILi64EEENSB_IJNSC_ILi32EEEEEEEEENS_6half_tESN_NSA_8TiledMMAINSA_8MMA_AtomIJNSA_4SM904GMMA25MMA_64x64x16_F32F16F16_SSILNSR_5MajorE0ELST_0ELNSR_7ScaleInE1ELSU_1EEEEEENSA_6LayoutINSB_IJSE_SE_SE_EEENSB_IJNSC_ILi0EEESZ_SZ_EEEEENSB_IJNSA_10UnderscoreES12_S12_EEEEENS7_6detail26Sm90ImplicitGemmTileTraitsINSA_20SM90_TMA_LOAD_IM2COLENSA_14ComposedLayoutINSA_7SwizzleILi2ELi4ELi3EEENSA_18smem_ptr_flag_bitsILi16EEENSX_INSB_IJNSB_IJNSC_ILi8EEESK_EEENSB_IJSK_SE_EEENSB_IJSE_NSC_ILi11EEEEEEEEENSB_IJNSB_IJSK_SI_EEENSB_IJSE_SZ_EEENSB_IJSZ_NSC_ILi8192EEEEEEEEEEEEEvEENS16_INSA_23SM90_TMA_LOAD_MULTICASTENS18_IS1A_S1C_NSX_INSB_IJNSB_IJS1D_S1D_EEES1F_S1H_EEENSB_IJS1J_S1K_NSB_IJSZ_NSC_ILi2048EEEEEEEEEEEEEvEEEENS_8epilogue10collective6detail29Sm90TmaWarpSpecializedAdapterINS22_15DefaultEpilogueISN_NSB_IJNSB_IJlllEEESE_SZ_EEES27_NS21_6thread17LinearCombinationISN_Li1EffLNS28_9ScaleType4KindE0ELNS_15FloatRoundStyleE2ESN_EENS_4gemm15EpilogueDefaultEEEEEvvEEEEvNT_6ParamsE,@function
        .size           _ZN7cutlass13device_kernelINS_4conv6kernel13ConvUniversalINS1_16ConvProblemShapeILNS1_8OperatorE0ELi2EEENS1_10collective14CollectiveConvINS1_46MainloopSm90TmaGmmaWarpSpecializedImplicitGemmILS5_0ELi11ELi2EN4cute5tupleIJNSA_1CILi2EEENSC_ILi1EEESE_EEENS1_36KernelImplicitTmaWarpSpecializedSm90ELi1EEENSB_IJNSC_ILi256EEENSC_ILi64EEENSB_IJNSC_ILi32EEEEEEEEENS_6half_tESN_NSA_8TiledMMAINSA_8MMA_AtomIJNSA_4SM904GMMA25MMA_64x64x16_F32F16F16_SSILNSR_5MajorE0ELST_0ELNSR_7ScaleInE1ELSU_1EEEEEENSA_6LayoutINSB_IJSE_SE_SE_EEENSB_IJNSC_ILi0EEESZ_SZ_EEEEENSB_IJNSA_10UnderscoreES12_S12_EEEEENS7_6detail26Sm90ImplicitGemmTileTraitsINSA_20SM90_TMA_LOAD_IM2COLENSA_14ComposedLayoutINSA_7SwizzleILi2ELi4ELi3EEENSA_18smem_ptr_flag_bitsILi16EEENSX_INSB_IJNSB_IJNSC_ILi8EEESK_EEENSB_IJSK_SE_EEENSB_IJSE_NSC_ILi11EEEEEEEEENSB_IJNSB_IJSK_SI_EEENSB_IJSE_SZ_EEENSB_IJSZ_NSC_ILi8192EEEEEEEEEEEEEvEENS16_INSA_23SM90_TMA_LOAD_MULTICASTENS18_IS1A_S1C_NSX_INSB_IJNSB_IJS1D_S1D_EEES1F_S1H_EEENSB_IJS1J_S1K_NSB_IJSZ_NSC_ILi2048EEEEEEEEEEEEEvEEEENS_8epilogue10collective6detail29Sm90TmaWarpSpecializedAdapterINS22_15DefaultEpilogueISN_NSB_IJNSB_IJlllEEESE_SZ_EEES27_NS21_6thread17LinearCombinationISN_Li1EffLNS28_9ScaleType4KindE0ELNS_15FloatRoundStyleE2ESN_EENS_4gemm15EpilogueDefaultEEEEEvvEEEEvNT_6ParamsE,(.L_x_267 - _ZN7cutlass13device_kernelINS_4conv6kernel13ConvUniversalINS1_16ConvProblemShapeILNS1_8OperatorE0ELi2EEENS1_10collective14CollectiveConvINS1_46MainloopSm90TmaGmmaWarpSpecializedImplicitGemmILS5_0ELi11ELi2EN4cute5tupleIJNSA_1CILi2EEENSC_ILi1EEESE_EEENS1_36KernelImplicitTmaWarpSpecializedSm90ELi1EEENSB_IJNSC_ILi256EEENSC_ILi64EEENSB_IJNSC_ILi32EEEEEEEEENS_6half_tESN_NSA_8TiledMMAINSA_8MMA_AtomIJNSA_4SM904GMMA25MMA_64x64x16_F32F16F16_SSILNSR_5MajorE0ELST_0ELNSR_7ScaleInE1ELSU_1EEEEEENSA_6LayoutINSB_IJSE_SE_SE_EEENSB_IJNSC_ILi0EEESZ_SZ_EEEEENSB_IJNSA_10UnderscoreES12_S12_EEEEENS7_6detail26Sm90ImplicitGemmTileTraitsINSA_20SM90_TMA_LOAD_IM2COLENSA_14ComposedLayoutINSA_7SwizzleILi2ELi4ELi3EEENSA_18smem_ptr_flag_bitsILi16EEENSX_INSB_IJNSB_IJNSC_ILi8EEESK_EEENSB_IJSK_SE_EEENSB_IJSE_NSC_ILi11EEEEEEEEENSB_IJNSB_IJSK_SI_EEENSB_IJSE_SZ_EEENSB_IJSZ_NSC_ILi8192EEEEEEEEEEEEEvEENS16_INSA_23SM90_TMA_LOAD_MULTICASTENS18_IS1A_S1C_NSX_INSB_IJNSB_IJS1D_S1D_EEES1F_S1H_EEENSB_IJS1J_S1K_NSB_IJSZ_NSC_ILi2048EEEEEEEEEEEEEvEEEENS_8epilogue10collective6detail29Sm90TmaWarpSpecializedAdapterINS22_15DefaultEpilogueISN_NSB_IJNSB_IJlllEEESE_SZ_EEES27_NS21_6thread17LinearCombinationISN_Li1EffLNS28_9ScaleType4KindE0ELNS_15FloatRoundStyleE2ESN_EENS_4gemm15EpilogueDefaultEEEEEvvEEEEvNT_6ParamsE)
        .other          _ZN7cutlass13device_kernelINS_4conv6kernel13ConvUniversalINS1_16ConvProblemShapeILNS1_8OperatorE0ELi2EEENS1_10collective14CollectiveConvINS1_46MainloopSm90TmaGmmaWarpSpecializedImplicitGemmILS5_0ELi11ELi2EN4cute5tupleIJNSA_1CILi2EEENSC_ILi1EEESE_EEENS1_36KernelImplicitTmaWarpSpecializedSm90ELi1EEENSB_IJNSC_ILi256EEENSC_ILi64EEENSB_IJNSC_ILi32EEEEEEEEENS_6half_tESN_NSA_8TiledMMAINSA_8MMA_AtomIJNSA_4SM904GMMA25MMA_64x64x16_F32F16F16_SSILNSR_5MajorE0ELST_0ELNSR_7ScaleInE1ELSU_1EEEEEENSA_6LayoutINSB_IJSE_SE_SE_EEENSB_IJNSC_ILi0EEESZ_SZ_EEEEENSB_IJNSA_10UnderscoreES12_S12_EEEEENS7_6detail26Sm90ImplicitGemmTileTraitsINSA_20SM90_TMA_LOAD_IM2COLENSA_14ComposedLayoutINSA_7SwizzleILi2ELi4ELi3EEENSA_18smem_ptr_flag_bitsILi16EEENSX_INSB_IJNSB_IJNSC_ILi8EEESK_EEENSB_IJSK_SE_EEENSB_IJSE_NSC_ILi11EEEEEEEEENSB_IJNSB_IJSK_SI_EEENSB_IJSE_SZ_EEENSB_IJSZ_NSC_ILi8192EEEEEEEEEEEEEvEENS16_INSA_23SM90_TMA_LOAD_MULTICASTENS18_IS1A_S1C_NSX_INSB_IJNSB_IJS1D_S1D_EEES1F_S1H_EEENSB_IJS1J_S1K_NSB_IJSZ_NSC_ILi2048EEEEEEEEEEEEEvEEEENS_8epilogue10collective6detail29Sm90TmaWarpSpecializedAdapterINS22_15DefaultEpilogueISN_NSB_IJNSB_IJlllEEESE_SZ_EEES27_NS21_6thread17LinearCombinationISN_Li1EffLNS28_9ScaleType4KindE0ELNS_15FloatRoundStyleE2ESN_EENS_4gemm15EpilogueDefaultEEEEEvvEEEEvNT_6ParamsE,@"STO_CUDA_ENTRY STV_DEFAULT"
_ZN7cutlass13device_kernelINS_4conv6kernel13ConvUniversalINS1_16ConvProblemShapeILNS1_8OperatorE0ELi2EEENS1_10collective14CollectiveConvINS1_46MainloopSm90TmaGmmaWarpSpecializedImplicitGemmILS5_0ELi11ELi2EN4cute5tupleIJNSA_1CILi2EEENSC_ILi1EEESE_EEENS1_36KernelImplicitTmaWarpSpecializedSm90ELi1EEENSB_IJNSC_ILi256EEENSC_ILi64EEENSB_IJNSC_ILi32EEEEEEEEENS_6half_tESN_NSA_8TiledMMAINSA_8MMA_AtomIJNSA_4SM904GMMA25MMA_64x64x16_F32F16F16_SSILNSR_5MajorE0ELST_0ELNSR_7ScaleInE1ELSU_1EEEEEENSA_6LayoutINSB_IJSE_SE_SE_EEENSB_IJNSC_ILi0EEESZ_SZ_EEEEENSB_IJNSA_10UnderscoreES12_S12_EEEEENS7_6detail26Sm90ImplicitGemmTileTraitsINSA_20SM90_TMA_LOAD_IM2COLENSA_14ComposedLayoutINSA_7SwizzleILi2ELi4ELi3EEENSA_18smem_ptr_flag_bitsILi16EEENSX_INSB_IJNSB_IJNSC_ILi8EEESK_EEENSB_IJSK_SE_EEENSB_IJSE_NSC_ILi11EEEEEEEEENSB_IJNSB_IJSK_SI_EEENSB_IJSE_SZ_EEENSB_IJSZ_NSC_ILi8192EEEEEEEEEEEEEvEENS16_INSA_23SM90_TMA_LOAD_MULTICASTENS18_IS1A_S1C_NSX_INSB_IJNSB_IJS1D_S1D_EEES1F_S1H_EEENSB_IJS1J_S1K_NSB_IJSZ_NSC_ILi2048EEEEEEEEEEEEEvEEEENS_8epilogue10collective6detail29Sm90TmaWarpSpecializedAdapterINS22_15DefaultEpilogueISN_NSB_IJNSB_IJlllEEESE_SZ_EEES27_NS21_6thread17LinearCombinationISN_Li1EffLNS28_9ScaleType4KindE0ELNS_15FloatRoundStyleE2ESN_EENS_4gemm15EpilogueDefaultEEEEEvvEEEEvNT_6ParamsE:
[----:B------:R-:W-:Y:S01]  /*0000*/  LDC R1, c[0x0][0x28] ;  /* 0x00000a00ff017b82 */ /* 0x000fe20000000800 */
[----:B------:R-:W0:Y:S01]  /*0010*/  S2R R13, SR_TID.X ;  /* 0x00000000000d7919 */ /* 0x000e220000002100 */
[----:B------:R-:W-:Y:S01]  /*0020*/  ELECT P0, URZ, PT ;  /* 0x00000000003f782f */ /* 0x000fe20003800000 */
[----:B------:R-:W-:Y:S01]  /*0030*/  BSSY B0, `(.L_x_0) ;  /* 0x0000010000007945 */ /* 0x000fe20003800000 */
[----:B------:R-:W1:Y:S01]  /*0040*/  S2R R12, SR_CTAID.X ;  /* 0x00000000000c7919 */ /* 0x000e620000002500 */
[--C-:B0-----:R-:W-:Y:S02]  /*0050*/  SHF.R.U32.HI R2, RZ, 0x5, R13.reuse ;  /* 0x00000005ff027819 */ /* 0x101fe4000001160d */
[----:B------:R-:W-:-:S03]  /*0060*/  SHF.R.U32.HI R0, RZ, 0x7, R13 ;  /* 0x00000007ff007819 */ /* 0x000fc6000001160d */
[----:B------:R-:W0:Y:S04]  /*0070*/  SHFL.IDX PT, R4, R2, RZ, 0x1f ;  /* 0x00001fff02047589 */ /* 0x000e2800000e0000 */
[----:B------:R2:W3:Y:S01]  /*0080*/  SHFL.IDX PT, R10, R0, RZ, 0x1f ;  /* 0x00001fff000a7589 */ /* 0x0004e200000e0000 */
[----:B0-----:R-:W-:-:S13]  /*0090*/  ISETP.NE.OR P0, PT, R4, RZ, !P0 ;  /* 0x000000ff0400720c */ /* 0x001fda0004705670 */
[----:B-123--:R-:W-:Y:S05]  /*00a0*/  @P0 BRA `(.L_x_1) ;  /* 0x0000000000200947 */ /* 0x00efea0003800000 */
[----:B------:R-:W-:Y:S02]  /*00b0*/  ULDC.64 UR4, c[0x0][0x198] ;  /* 0x0000660000047ab9 */ /* 0x000fe40000000a00 */
[----:B------:R-:W-:Y:S02]  /*00c0*/  UIADD3 UR6, UP0, UR4, 0xf0, URZ ;  /* 0x000000f004067890 */ /* 0x000fe4000ff1e03f */
[----:B------:R-:W-:Y:S02]  /*00d0*/  UIADD3 UR4, UP1, UR4, 0x1f0, URZ ;  /* 0x000001f004047890 */ /* 0x000fe4000ff3e03f */
[----:B------:R-:W-:Y:S02]  /*00e0*/  UIADD3.X UR7, URZ, UR5, URZ, UP0, !UPT ;  /* 0x000000053f077290 */ /* 0x000fe400087fe43f */
[----:B------:R-:W-:-:S07]  /*00f0*/  UIADD3.X UR5, URZ, UR5, URZ, UP1, !UPT ;  /* 0x000000053f057290 */ /* 0x000fce0008ffe43f */
[----:B------:R0:W-:Y:S02]  /*0100*/  UTMACCTL.PF [UR6] ;  /* 0x00000000060079b9 */ /* 0x0001e40008040000 */
[----:B------:R0:W-:Y:S02]  /*0110*/  UTMACCTL.PF [UR4] ;  /* 0x00000000040079b9 */ /* 0x0001e40008040000 */
[----:B0-----:R-:W-:Y:S01]  /*0120*/  NOP ;  /* 0x0000000000007918 */ /* 0x001fe20000000000 */
.L_x_1:
[----:B------:R-:W-:Y:S05]  /*0130*/  BSYNC B0 ;  /* 0x0000000000007941 */ /* 0x000fea0003800000 */
.L_x_0:
[----:B------:R-:W0:Y:S01]  /*0140*/  SHFL.IDX PT, R2, R2, RZ, 0x1f ;  /* 0x00001fff02027589 */ /* 0x000e2200000e0000 */
[----:B------:R-:W-:Y:S02]  /*0150*/  SHF.R.S32.HI R0, RZ, 0x1f, R13 ;  /* 0x0000001fff007819 */ /* 0x000fe4000001140d */
[----:B------:R-:W-:Y:S01]  /*0160*/  I2FP.F32.U32 R8, R12 ;  /* 0x0000000c00087245 */ /* 0x000fe20000201000 */
[----:B------:R-:W1:Y:S01]  /*0170*/  S2R R16, SR_CTAID.Y ;  /* 0x0000000000107919 */ /* 0x000e620000002600 */
[----:B------:R-:W-:-:S04]  /*0180*/  LEA.HI R0, R0, R13, RZ, 0x7 ;  /* 0x0000000d00007211 */ /* 0x000fc800078f38ff */
[----:B------:R-:W-:-:S05]  /*0190*/  LOP3.LUT R0, R0, 0xffffff80, RZ, 0xc0, !PT ;  /* 0xffffff8000007812 */ /* 0x000fca00078ec0ff */
[----:B------:R-:W-:-:S05]  /*01a0*/  IMAD.IADD R0, R13, 0x1, -R0 ;  /* 0x000000010d007824 */ /* 0x000fca00078e0a00 */
[----:B------:R-:W-:-:S04]  /*01b0*/  SHF.R.S32.HI R3, RZ, 0x1f, R0 ;  /* 0x0000001fff037819 */ /* 0x000fc80000011400 */
[----:B------:R-:W-:Y:S02]  /*01c0*/  LEA.HI R5, R3, R0, RZ, 0x3 ;  /* 0x0000000003057211 */ /* 0x000fe400078f18ff */
[----:B0-----:R-:W-:Y:S02]  /*01d0*/  ISETP.NE.AND P0, PT, R2, RZ, PT ;  /* 0x000000ff0200720c */ /* 0x001fe40003f05270 */
[--C-:B------:R-:W-:Y:S02]  /*01e0*/  SHF.R.S32.HI R6, RZ, 0x3, R5.reuse ;  /* 0x00000003ff067819 */ /* 0x100fe40000011405 */
[----:B------:R-:W-:Y:S02]  /*01f0*/  SHF.R.S32.HI R5, RZ, 0x1f, R5 ;  /* 0x0000001fff057819 */ /* 0x000fe40000011405 */
[----:B------:R-:W-:-:S07]  /*0200*/  SHF.R.S32.HI R7, RZ, 0x1f, R2 ;  /* 0x0000001fff077819 */ /* 0x000fce0000011402 */
[----:B-1----:R-:W-:Y:S05]  /*0210*/  @P0 BRA `(.L_x_2) ;  /* 0x00000000009c0947 */ /* 0x002fea0003800000 */
[----:B------:R-:W-:Y:S01]  /*0220*/  ELECT P0, URZ, PT ;  /* 0x00000000003f782f */ /* 0x000fe20003800000 */
[----:B------:R-:W-:-:S12]  /*0230*/  BSSY B0, `(.L_x_2) ;  /* 0x0000025000007945 */ /* 0x000fd80003800000 */
[----:B------:R-:W-:Y:S05]  /*0240*/  @!P0 BRA `(.L_x_3) ;  /* 0x00000000008c8947 */ /* 0x000fea0003800000 */
[----:B------:R-:W0:Y:S01]  /*0250*/  S2UR UR8, SR_CgaCtaId ;  /* 0x00000000000879c3 */ /* 0x000e220000008800 */
[----:B------:R-:W-:Y:S01]  /*0260*/  UMOV UR4, 0x400 ;  /* 0x0000040000047882 */ /* 0x000fe20000000000 */
[----:B------:R-:W-:Y:S01]  /*0270*/  UMOV UR5, 0x1 ;  /* 0x0000000100057882 */ /* 0x000fe20000000000 */
[----:B------:R-:W-:Y:S02]  /*0280*/  UMOV UR6, 0x2 ;  /* 0x0000000200067882 */ /* 0x000fe40000000000 */
[----:B------:R-:W-:-:S04]  /*0290*/  UIADD3 UR6, -UR6, 0x100000, URZ ;  /* 0x0010000006067890 */ /* 0x000fc8000fffe13f */
[----:B------:R-:W-:Y:S02]  /*02a0*/  USHF.L.U32 UR7, UR6, 0xb, URZ ;  /* 0x0000000b06077899 */ /* 0x000fe4000800063f */
[----:B------:R-:W-:Y:S02]  /*02b0*/  USHF.L.U32 UR6, UR6, 0x1, URZ ;  /* 0x0000000106067899 */ /* 0x000fe4000800063f */
[----:B0-----:R-:W-:Y:S02]  /*02c0*/  ULEA UR8, UR8, UR4, 0x18 ;  /* 0x0000000408087291 */ /* 0x001fe4000f8ec03f */
[----:B------:R-:W-:-:S04]  /*02d0*/  UIADD3 UR4, -UR5, 0x100000, URZ ;  /* 0x0010000005047890 */ /* 0x000fc8000fffe13f */
[----:B------:R-:W-:Y:S02]  /*02e0*/  USHF.L.U32 UR5, UR4, 0xb, URZ ;  /* 0x0000000b04057899 */ /* 0x000fe4000800063f */
[----:B------:R-:W-:Y:S01]  /*02f0*/  USHF.L.U32 UR4, UR4, 0x1, URZ ;  /* 0x0000000104047899 */ /* 0x000fe2000800063f */
[----:B------:R-:W0:Y:S11]  /*0300*/  FENCE.VIEW.ASYNC.S ;  /* 0x00000000000073c6 */ /* 0x000e360000000000 */
[----:B0-----:R0:W1:Y:S01]  /*0310*/  SYNCS.EXCH.64 URZ, [UR8+0x37000], UR4 ;  /* 0x03700004083f75b2 */ /* 0x0010620008000100 */
[----:B------:R0:W2:Y:S01]  /*0320*/  SYNCS.EXCH.64 URZ, [UR8+0x37058], UR6 ;  /* 0x03705806083f75b2 */ /* 0x0000a20008000100 */
[----:B------:R0:W3:Y:S01]  /*0330*/  SYNCS.EXCH.64 URZ, [UR8+0x37008], UR4 ;  /* 0x03700804083f75b2 */ /* 0x0000e20008000100 */
[----:B------:R0:W4:Y:S01]  /*0340*/  SYNCS.EXCH.64 URZ, [UR8+0x37060], UR6 ;  /* 0x03706006083f75b2 */ /* 0x0001220008000100 */
[----:B------:R0:W0:Y:S01]  /*0350*/  SYNCS.EXCH.64 URZ, [UR8+0x37010], UR4 ;  /* 0x03701004083f75b2 */ /* 0x0000220008000100 */
        /* <DEDUP_REMOVED lines=17> */
[----:B------:R-:W-:Y:S01]  /*0470*/  NOP ;  /* 0x0000000000007918 */ /* 0x000fe20000000000 */
.L_x_3:
[----:B0-----:R-:W-:Y:S05]  /*0480*/  BSYNC B0 ;  /* 0x0000000000007941 */ /* 0x001fea0003800000 */
.L_x_2:
[----:B------:R-:W-:Y:S01]  /*0490*/  ULDC UR4, c[0x0][0x150] ;  /* 0x0000540000047ab9 */ /* 0x000fe20000000800 */
[----:B------:R-:W-:Y:S01]  /*04a0*/  LEA.HI R5, R5, R6, RZ, 0x2 ;  /* 0x0000000605057211 */ /* 0x000fe200078f10ff */
[----:B------:R-:W-:Y:S01]  /*04b0*/  FMUL R8, R8, UR4 ;  /* 0x0000000408087c20 */ /* 0x000fe20008400000 */
[----:B------:R-:W-:Y:S01]  /*04c0*/  LEA.HI R7, R7, R2, RZ, 0x2 ;  /* 0x0000000207077211 */ /* 0x000fe200078f10ff */
[----:B------:R-:W-:Y:S01]  /*04d0*/  ULDC UR4, c[0x0][0x154] ;  /* 0x0000550000047ab9 */ /* 0x000fe20000000800 */
[----:B------:R-:W-:Y:S01]  /*04e0*/  LOP3.LUT R5, R5, 0xfffffffc, RZ, 0xc0, !PT ;  /* 0xfffffffc05057812 */ /* 0x000fe200078ec0ff */
[----:B------:R-:W0:Y:S01]  /*04f0*/  LDC R11, c[0x0][0x140] ;  /* 0x00005000ff0b7b82 */ /* 0x000e220000000800 */
[----:B------:R-:W-:Y:S01]  /*0500*/  LOP3.LUT R7, R7, 0x3ffffffc, RZ, 0xc0, !PT ;  /* 0x3ffffffc07077812 */ /* 0x000fe200078ec0ff */
[----:B------:R-:W5:Y:S01]  /*0510*/  F2I.U32.TRUNC.NTZ R8, R8 ;  /* 0x0000000800087305 */ /* 0x000f62000020f000 */
[----:B------:R-:W-:Y:S01]  /*0520*/  LOP3.LUT P0, RZ, R0, 0x7, RZ, 0xc0, !PT ;  /* 0x0000000700ff7812 */ /* 0x000fe2000780c0ff */
[----:B------:R-:W-:Y:S01]  /*0530*/  IMAD.IADD R5, R6, 0x1, -R5 ;  /* 0x0000000106057824 */ /* 0x000fe200078e0a05 */
[----:B------:R-:W-:Y:S01]  /*0540*/  I2FP.F32.U32 R6, R16 ;  /* 0x0000001000067245 */ /* 0x000fe20000201000 */
[----:B------:R-:W-:Y:S01]  /*0550*/  IMAD.IADD R2, R2, 0x1, -R7 ;  /* 0x0000000102027824 */ /* 0x000fe200078e0a07 */
[----:B------:R-:W-:Y:S01]  /*0560*/  ISETP.NE.AND P3, PT, R10, 0x1, PT ;  /* 0x000000010a00780c */ /* 0x000fe20003f65270 */
[----:B------:R-:W-:Y:S01]  /*0570*/  NOP ;  /* 0x0000000000007918 */ /* 0x000fe20000000000 */
[----:B------:R-:W-:Y:S01]  /*0580*/  NOP ;  /* 0x0000000000007918 */ /* 0x000fe20000000000 */
[----:B------:R-:W-:-:S02]  /*0590*/  IMAD R2, R2, 0x4, R5 ;  /* 0x0000000402027824 */ /* 0x000fc400078e0205 */
[----:B------:R-:W-:Y:S01]  /*05a0*/  FMUL R9, R6, UR4 ;  /* 0x0000000406097c20 */ /* 0x000fe20008400000 */
[----:B------:R-:W-:Y:S02]  /*05b0*/  ULDC UR4, c[0x0][0x144] ;  /* 0x0000510000047ab9 */ /* 0x000fe40000000800 */
[C---:B------:R-:W-:Y:S01]  /*05c0*/  LEA.HI R5, R2.reuse, R2, RZ, 0x1 ;  /* 0x0000000202057211 */ /* 0x040fe200078f08ff */
[----:B-----5:R-:W-:Y:S02]  /*05d0*/  IMAD.MOV R7, RZ, RZ, -R8 ;  /* 0x000000ffff077224 */ /* 0x020fe400078e0a08 */
[----:B------:R-:W5:Y:S01]  /*05e0*/  F2I.U32.TRUNC.NTZ R9, R9 ;  /* 0x0000000900097305 */ /* 0x000f62000020f000 */
[----:B------:R-:W-:Y:S01]  /*05f0*/  LOP3.LUT R5, R5, 0xfffffffe, RZ, 0xc0, !PT ;  /* 0xfffffffe05057812 */ /* 0x000fe200078ec0ff */
[----:B------:R-:W-:Y:S01]  /*0600*/  IMAD R6, R7, UR4, R12 ;  /* 0x0000000407067c24 */ /* 0x000fe2000f8e020c */
[----:B------:R-:W-:Y:S01]  /*0610*/  ULDC UR4, c[0x0][0x148] ;  /* 0x0000520000047ab9 */ /* 0x000fe20000000800 */
[C---:B------:R-:W-:Y:S01]  /*0620*/  IMAD.SHL.U32 R7, R2.reuse, 0x4, RZ ;  /* 0x0000000402077824 */ /* 0x040fe200078e00ff */
[----:B0-----:R-:W-:Y:S01]  /*0630*/  ISETP.EQ.U32.AND P1, PT, R11, 0x1, PT ;  /* 0x000000010b00780c */ /* 0x001fe20003f22070 */
[----:B------:R-:W-:-:S03]  /*0640*/  IMAD.IADD R5, R2, 0x1, -R5 ;  /* 0x0000000102057824 */ /* 0x000fc600078e0a05 */
[----:B------:R-:W-:Y:S02]  /*0650*/  LOP3.LUT R2, R2, 0xc, R7, 0x78, !PT ;  /* 0x0000000c02027812 */ /* 0x000fe400078e7807 */
[----:B------:R-:W-:Y:S02]  /*0660*/  ISETP.NE.AND P4, PT, R5, R6, PT ;  /* 0x000000060500720c */ /* 0x000fe40003f85270 */
[----:B------:R-:W-:Y:S01]  /*0670*/  SHF.R.S32.HI R5, RZ, 0x1f, R4 ;  /* 0x0000001fff057819 */ /* 0x000fe20000011404 */
[----:B-----5:R-:W-:Y:S01]  /*0680*/  IMAD.MOV R7, RZ, RZ, -R9 ;  /* 0x000000ffff077224 */ /* 0x020fe200078e0a09 */
[----:B------:R-:W-:Y:S02]  /*0690*/  ISETP.LT.U32.AND P0, PT, R2, 0x2, !P0 ;  /* 0x000000020200780c */ /* 0x000fe40004701070 */
[----:B------:R-:W-:Y:S01]  /*06a0*/  LEA.HI R5, R5, R4, RZ, 0x2 ;  /* 0x0000000405057211 */ /* 0x000fe200078f10ff */
[----:B------:R-:W-:-:S03]  /*06b0*/  IMAD R9, R7, UR4, R16 ;  /* 0x0000000407097c24 */ /* 0x000fc6000f8e0210 */
[----:B------:R-:W-:-:S03]  /*06c0*/  LOP3.LUT R5, R5, 0xfffffffc, RZ, 0xc0, !PT ;  /* 0xfffffffc05057812 */ /* 0x000fc600078ec0ff */
[----:B------:R-:W-:Y:S02]  /*06d0*/  @P4 LEA.HI R6, R2, R2, RZ, 0x1 ;  /* 0x0000000202064211 */ /* 0x000fe400078f08ff */
[----:B------:R-:W-:Y:S01]  /*06e0*/  IMAD.IADD R7, R4, 0x1, -R5 ;  /* 0x0000000104077824 */ /* 0x000fe200078e0a05 */
[----:B------:R-:W-:Y:S02]  /*06f0*/  SEL R5, RZ, 0x1, !P0 ;  /* 0x00000001ff057807 */ /* 0x000fe40004000000 */
[----:B------:R-:W-:Y:S02]  /*0700*/  @P4 SHF.R.S32.HI R6, RZ, 0x1, R6 ;  /* 0x00000001ff064819 */ /* 0x000fe40000011406 */
[----:B------:R-:W-:Y:S02]  /*0710*/  LOP3.LUT P2, RZ, R10, R7, RZ, 0xfc, !PT ;  /* 0x000000070aff7212 */ /* 0x000fe4000784fcff */
[----:B------:R-:W-:Y:S01]  /*0720*/  @P4 ISETP.NE.AND P5, PT, R6, R9, PT ;  /* 0x000000090600420c */ /* 0x000fe20003fa5270 */
[----:B------:R-:W-:Y:S01]  /*0730*/  IMAD.MOV.U32 R6, RZ, RZ, 0x1 ;  /* 0x00000001ff067424 */ /* 0x000fe200078e00ff */
[----:B------:R-:W-:-:S02]  /*0740*/  SEL R4, RZ, 0x1, P2 ;  /* 0x00000001ff047807 */ /* 0x000fc40001000000 */
[----:B------:R-:W-:Y:S02]  /*0750*/  @P4 SEL R6, RZ, 0x1, P5 ;  /* 0x00000001ff064807 */ /* 0x000fe40002800000 */
[----:B------:R-:W-:Y:S02]  /*0760*/  SEL R4, R4, 0x2, P3 ;  /* 0x0000000204047807 */ /* 0x000fe40001800000 */
[----:B------:R-:W-:Y:S01]  /*0770*/  LOP3.LUT R6, R6, R5, RZ, 0xc0, !PT ;  /* 0x0000000506067212 */ /* 0x000fe200078ec0ff */
[----:B------:R-:W-:Y:S06]  /*0780*/  @!P1 BRA `(.L_x_4) ;  /* 0x0000000000089947 */ /* 0x000fec0003800000 */
[----:B-1234-:R-:W-:Y:S01]  /*0790*/  UCGABAR_ARV ;  /* 0x00000000000079c7 */ /* 0x01efe20008000000 */
[----:B------:R-:W-:Y:S05]  /*07a0*/  BRA `(.L_x_5) ;  /* 0x0000000000047947 */ /* 0x000fea0003800000 */
.L_x_4:
[----:B-1234-:R-:W-:Y:S01]  /*07b0*/  NOP ;  /* 0x0000000000007918 */ /* 0x01efe20000000000 */
.L_x_5:
[----:B------:R-:W-:Y:S01]  /*07c0*/  ULDC.64 UR4, c[0x0][0x598] ;  /* 0x0001660000047ab9 */ /* 0x000fe20000000a00 */
[----:B------:R-:W-:Y:S01]  /*07d0*/  ULDC.64 UR12, c[0x0][0x208] ;  /* 0x00008200000c7ab9 */ /* 0x000fe20000000a00 */
[----:B------:R-:W-:-:S04]  /*07e0*/  ISETP.NE.U32.AND P0, PT, RZ, UR4, PT ;  /* 0x00000004ff007c0c */ /* 0x000fc8000bf05070 */
[----:B------:R-:W-:-:S13]  /*07f0*/  ISETP.NE.AND.EX P0, PT, RZ, UR5, PT, P0 ;  /* 0x00000005ff007c0c */ /* 0x000fda000bf05300 */
[----:B------:R-:W-:Y:S05]  /*0800*/  @!P0 BRA `(.L_x_6) ;  /* 0x00000000001c8947 */ /* 0x000fea0003800000 */
[----:B------:R-:W0:Y:S02]  /*0810*/  LDC.64 R8, c[0x0][0x598] ;  /* 0x00016600ff087b82 */ /* 0x000e240000000a00 */
[----:B0-----:R-:W2:Y:S02]  /*0820*/  LDG.E.64 R8, desc[UR12][R8.64] ;  /* 0x0000000c08087981 */ /* 0x001ea4000c1e1b00 */
[----:B--2---:R-:W-:-:S04]  /*0830*/  ISETP.NE.U32.AND P0, PT, R8, RZ, PT ;  /* 0x000000ff0800720c */ /* 0x004fc80003f05070 */
[----:B------:R-:W-:-:S13]  /*0840*/  ISETP.NE.AND.EX P0, PT, R9, RZ, PT, P0 ;  /* 0x000000ff0900720c */ /* 0x000fda0003f05300 */
[----:B------:R-:W-:Y:S05]  /*0850*/  @!P0 BRA `(.L_x_6) ;  /* 0x0000000000088947 */ /* 0x000fea0003800000 */
[----:B------:R0:W5:Y:S01]  /*0860*/  LD.E R11, desc[UR12][R8.64] ;  /* 0x0000000c080b7980 */ /* 0x000162000c101900 */
[----:B------:R-:W-:Y:S05]  /*0870*/  BRA `(.L_x_7) ;  /* 0x0000000000207947 */ /* 0x000fea0003800000 */
.L_x_6:
[----:B------:R-:W-:Y:S02]  /*0880*/  ULDC.64 UR4, c[0x0][0x588] ;  /* 0x0001620000047ab9 */ /* 0x000fe40000000a00 */
[----:B------:R-:W-:-:S04]  /*0890*/  ISETP.NE.U32.AND P0, PT, RZ, UR4, PT ;  /* 0x00000004ff007c0c */ /* 0x000fc8000bf05070 */
[----:B------:R-:W-:-:S13]  /*08a0*/  ISETP.NE.AND.EX P0, PT, RZ, UR5, PT, P0 ;  /* 0x00000005ff007c0c */ /* 0x000fda000bf05300 */
[----:B------:R-:W-:Y:S05]  /*08b0*/  @!P0 BRA `(.L_x_8) ;  /* 0x00000000000c8947 */ /* 0x000fea0003800000 */
[----:B------:R-:W0:Y:S02]  /*08c0*/  LDC.64 R8, c[0x0][0x588] ;  /* 0x00016200ff087b82 */ /* 0x000e240000000a00 */
[----:B0-----:R1:W5:Y:S01]  /*08d0*/  LDG.E R11, desc[UR12][R8.64] ;  /* 0x0000000c080b7981 */ /* 0x001362000c1e1900 */
[----:B------:R-:W-:Y:S05]  /*08e0*/  BRA `(.L_x_7) ;  /* 0x0000000000047947 */ /* 0x000fea0003800000 */
.L_x_8:
[----:B------:R-:W2:Y:S02]  /*08f0*/  LDC R11, c[0x0][0x580] ;  /* 0x00016000ff0b7b82 */ /* 0x000ea40000000800 */
.L_x_7:
[----:B------:R-:W-:Y:S02]  /*0900*/  ULDC.64 UR4, c[0x0][0x5a0] ;  /* 0x0001680000047ab9 */ /* 0x000fe40000000a00 */
[----:B------:R-:W-:-:S04]  /*0910*/  ISETP.NE.U32.AND P0, PT, RZ, UR4, PT ;  /* 0x00000004ff007c0c */ /* 0x000fc8000bf05070 */
[----:B------:R-:W-:-:S13]  /*0920*/  ISETP.NE.AND.EX P0, PT, RZ, UR5, PT, P0 ;  /* 0x00000005ff007c0c */ /* 0x000fda000bf05300 */
[----:B------:R-:W-:Y:S05]  /*0930*/  @!P0 BRA `(.L_x_9) ;  /* 0x00000000001c8947 */ /* 0x000fea0003800000 */
[----:B01----:R-:W0:Y:S02]  /*0940*/  LDC.64 R8, c[0x0][0x5a0] ;  /* 0x00016800ff087b82 */ /* 0x003e240000000a00 */
[----:B0-----:R-:W3:Y:S02]  /*0950*/  LDG.E.64 R8, desc[UR12][R8.64] ;  /* 0x0000000c08087981 */ /* 0x001ee4000c1e1b00 */
[----:B---3--:R-:W-:-:S04]  /*0960*/  ISETP.NE.U32.AND P0, PT, R8, RZ, PT ;  /* 0x000000ff0800720c */ /* 0x008fc80003f05070 */
[----:B------:R-:W-:-:S13]  /*0970*/  ISETP.NE.AND.EX P0, PT, R9, RZ, PT, P0 ;  /* 0x000000ff0900720c */ /* 0x000fda0003f05300 */
[----:B------:R-:W-:Y:S05]  /*0980*/  @!P0 BRA `(.L_x_9) ;  /* 0x0000000000088947 */ /* 0x000fea0003800000 */
[----:B------:R0:W5:Y:S01]  /*0990*/  LD.E R14, desc[UR12][R8.64] ;  /* 0x0000000c080e7980 */ /* 0x000162000c101900 */
[----:B------:R-:W-:Y:S05]  /*09a0*/  BRA `(.L_x_10) ;  /* 0x0000000000207947 */ /* 0x000fea0003800000 */
.L_x_9:
[----:B------:R-:W-:Y:S02]  /*09b0*/  ULDC.64 UR4, c[0x0][0x590] ;  /* 0x0001640000047ab9 */ /* 0x000fe40000000a00 */
[----:B------:R-:W-:-:S04]  /*09c0*/  ISETP.NE.U32.AND P0, PT, RZ, UR4, PT ;  /* 0x00000004ff007c0c */ /* 0x000fc8000bf05070 */
[----:B------:R-:W-:-:S13]  /*09d0*/  ISETP.NE.AND.EX P0, PT, RZ, UR5, PT, P0 ;  /* 0x00000005ff007c0c */ /* 0x000fda000bf05300 */
[----:B------:R-:W-:Y:S05]  /*09e0*/  @!P0 BRA `(.L_x_11) ;  /* 0x00000000000c8947 */ /* 0x000fea0003800000 */
[----:B------:R-:W3:Y:S02]  /*09f0*/  LDC.64 R14, c[0x0][0x590] ;  /* 0x00016400ff0e7b82 */ /* 0x000ee40000000a00 */
[----:B---3--:R3:W5:Y:S01]  /*0a00*/  LDG.E R14, desc[UR12][R14.64] ;  /* 0x0000000c0e0e7981 */ /* 0x008762000c1e1900 */
[----:B------:R-:W-:Y:S05]  /*0a10*/  BRA `(.L_x_10) ;  /* 0x0000000000047947 */ /* 0x000fea0003800000 */
.L_x_11:
[----:B------:R-:W4:Y:S02]  /*0a20*/  LDC R14, c[0x0][0x584] ;  /* 0x00016100ff0e7b82 */ /* 0x000f240000000800 */
.L_x_10:
[----:B------:R-:W1:Y:S08]  /*0a30*/  LDC R5, c[0x0][0x3c4] ;  /* 0x0000f100ff057b82 */ /* 0x000e700000000800 */
[----:B------:R-:W2:Y:S01]  /*0a40*/  LDC.64 R18, c[0x0][0x3c8] ;  /* 0x0000f200ff127b82 */ /* 0x000ea20000000a00 */
[----:B-1----:R-:W-:-:S05]  /*0a50*/  VIADD R5, R5, 0x1f ;  /* 0x0000001f05057836 */ /* 0x002fca0000000000 */
[----:B0-----:R-:W-:-:S04]  /*0a60*/  SHF.R.S32.HI R8, RZ, 0x1f, R5 ;  /* 0x0000001fff087819 */ /* 0x001fc80000011405 */
[----:B------:R-:W-:-:S04]  /*0a70*/  LEA.HI R8, R8, R5, RZ, 0x5 ;  /* 0x0000000508087211 */ /* 0x000fc800078f28ff */
[----:B------:R-:W-:-:S05]  /*0a80*/  SHF.R.S32.HI R9, RZ, 0x5, R8 ;  /* 0x00000005ff097819 */ /* 0x000fca0000011408 */
[----:B--2---:R-:W-:-:S04]  /*0a90*/  IMAD R8, R9, R18, RZ ;  /* 0x0000001209087224 */ /* 0x004fc800078e02ff */
[----:B------:R-:W-:Y:S01]  /*0aa0*/  IMAD R5, R8, R19, RZ ;  /* 0x0000001308057224 */ /* 0x000fe200078e02ff */
[----:B------:R-:W-:Y:S06]  /*0ab0*/  @!P1 BRA `(.L_x_12) ;  /* 0x00000000000c9947 */ /* 0x000fec0003800000 */
[----:B------:R-:W-:Y:S01]  /*0ac0*/  UCGABAR_WAIT ;  /* 0x0000000000007dc7 */ /* 0x000fe20008000000 */
[----:B------:R-:W-:Y:S01]  /*0ad0*/  CCTL.IVALL ;  /* 0x00000000ff00798f */ /* 0x000fe20002000000 */
[----:B------:R-:W-:Y:S05]  /*0ae0*/  BRA `(.L_x_13) ;  /* 0x0000000000047947 */ /* 0x000fea0003800000 */
.L_x_12:
[----:B------:R-:W-:Y:S06]  /*0af0*/  BAR.SYNC.DEFER_BLOCKING 0x0 ;  /* 0x0000000000007b1d */ /* 0x000fec0000010000 */
.L_x_13:
[----:B------:R-:W-:-:S13]  /*0b00*/  ISETP.NE.AND P0, PT, R10, RZ, PT ;  /* 0x000000ff0a00720c */ /* 0x000fda0003f05270 */
[----:B------:R-:W-:Y:S05]  /*0b10*/  @!P0 BRA `(.L_x_14) ;  /* 0x000000b000c48947 */ /* 0x000fea0003800000 */
[----:B------:R-:W-:-:S13]  /*0b20*/  ISETP.NE.AND P0, PT, R10, 0x1, PT ;  /* 0x000000010a00780c */ /* 0x000fda0003f05270 */
[----:B------:R-:W-:Y:S05]  /*0b30*/  @P0 EXIT ;  /* 0x000000000000094d */ /* 0x000fea0003800000 */
[----:B------:R-:W-:Y:S01]  /*0b40*/  ISETP.GE.AND P0, PT, R5, 0x1, PT ;  /* 0x000000010500780c */ /* 0x000fe20003f06270 */
[----:B------:R-:W-:Y:S01]  /*0b50*/  UMOV UR4, URZ ;  /* 0x0000003f00047c82 */ /* 0x000fe20008000000 */
[----:B------:R-:W-:Y:S02]  /*0b60*/  CS2R R54, SRZ ;  /* 0x0000000000367805 */ /* 0x000fe4000001ff00 */
[----:B------:R-:W-:Y:S02]  /*0b70*/  CS2R R120, SRZ ;  /* 0x0000000000787805 */ /* 0x000fe4000001ff00 */
[----:B------:R-:W-:Y:S02]  /*0b80*/  CS2R R122, SRZ ;  /* 0x00000000007a7805 */ /* 0x000fe4000001ff00 */
[----:B------:R-:W-:Y:S02]  /*0b90*/  CS2R R124, SRZ ;  /* 0x00000000007c7805 */ /* 0x000fe4000001ff00 */
[----:B------:R-:W-:-:S02]  /*0ba0*/  CS2R R126, SRZ ;  /* 0x00000000007e7805 */ /* 0x000fc4000001ff00 */
[----:B------:R-:W-:Y:S02]  /*0bb0*/  CS2R R128, SRZ ;  /* 0x0000000000807805 */ /* 0x000fe4000001ff00 */
        /* <DEDUP_REMOVED lines=57> */
[----:B------:R-:W-:Y:S01]  /*0f50*/  CS2R R52, SRZ ;  /* 0x0000000000347805 */ /* 0x000fe2000001ff00 */
[----:B------:R-:W-:Y:S06]  /*0f60*/  @!P0 BRA `(.L_x_15) ;  /* 0x0000000000e08947 */ /* 0x000fec0003800000 */
[----:B------:R-:W-:-:S04]  /*0f70*/  LOP3.LUT R7, R4, 0x1, RZ, 0xfc, !PT ;  /* 0x0000000104077812 */ /* 0x000fc800078efcff */
[----:B------:R-:W-:-:S13]  /*0f80*/  ISETP.NE.AND P1, PT, R7, 0x3, PT ;  /* 0x000000030700780c */ /* 0x000fda0003f25270 */
[----:B------:R-:W-:Y:S05]  /*0f90*/  @!P1 BRA `(.L_x_16) ;  /* 0x0000000000049947 */ /* 0x000fea0003800000 */
[----:B------:R-:W-:Y:S01]  /*0fa0*/  BPT.TRAP 0x1 ;  /* 0x000000040000795c */ /* 0x000fe20000300000 */
.L_x_16:
[----:B------:R-:W0:Y:S01]  /*0fb0*/  S2UR UR5, SR_CgaCtaId ;  /* 0x00000000000579c3 */ /* 0x000e220000008800 */
[----:B------:R-:W-:Y:S01]  /*0fc0*/  SHF.L.U32 R7, RZ, 0x1f, RZ ;  /* 0x0000001fff077819 */ /* 0x000fe200000006ff */
[----:B------:R-:W-:Y:S02]  /*0fd0*/  UMOV UR4, 0x400 ;  /* 0x0000040000047882 */ /* 0x000fe40000000000 */
[----:B0-----:R-:W-:-:S12]  /*0fe0*/  ULEA UR4, UR5, UR4, 0x18 ;  /* 0x0000000405047291 */ /* 0x001fd8000f8ec03f */
.L_x_17:
[----:B0-----:R-:W-:-:S04]  /*0ff0*/  IMAD.U32 R8, RZ, RZ, UR4 ;  /* 0x00000004ff087e24 */ /* 0x001fc8000f8e00ff */
[----:B------:R0:W1:Y:S03]  /*1000*/  SYNCS.PHASECHK.TRANS64.TRYWAIT P1, [R8+URZ+0x37000], R7 ;  /* 0x03700007080075a7 */ /* 0x000066000802017f */
[----:B-1----:R-:W-:Y:S05]  /*1010*/  @!P1 NANOSLEEP.SYNCS 0x989680 ;  /* 0x009896800000995d */ /* 0x002fea0003900000 */
[----:B------:R-:W1:Y:S02]  /*1020*/  @!P1 SYNCS.PHASECHK.TRANS64 P1, [R8+URZ+0x37000], R7 ;  /* 0x03700007080095a7 */ /* 0x000e64000802007f */
[----:B-1----:R-:W-:Y:S05]  /*1030*/  @!P1 BRA `(.L_x_17) ;  /* 0xfffffffc00ec9947 */ /* 0x002fea000383ffff */
[----:B------:R-:W-:Y:S01]  /*1040*/  UIADD3 UR5, UR4, 0x2c000, URZ ;  /* 0x0002c00004057890 */ /* 0x000fe2000fffe03f */
[----:B------:R-:W-:Y:S01]  /*1050*/  WARPGROUP.ARRIVE ;  /* 0x00000000000079c5 */ /* 0x000fe20000000000 */
[----:B------:R-:W-:Y:S02]  /*1060*/  USHF.R.U32.HI UR4, URZ, 0x4, UR4 ;  /* 0x000000043f047899 */ /* 0x000fe40008011604 */
[----:B------:R-:W-:Y:S02]  /*1070*/  USHF.R.U32.HI UR5, URZ, 0x4, UR5 ;  /* 0x000000043f057899 */ /* 0x000fe40008011605 */
[----:B------:R-:W-:Y:S02]  /*1080*/  ULOP3.LUT UR4, UR4, 0x3fff, URZ, 0xc0, !UPT ;  /* 0x00003fff04047892 */ /* 0x000fe4000f8ec03f */
[----:B------:R-:W-:Y:S02]  /*1090*/  ULOP3.LUT UR5, UR5, 0x3fff, URZ, 0xc0, !UPT ;  /* 0x00003fff05057892 */ /* 0x000fe4000f8ec03f */
[----:B------:R-:W-:-:S02]  /*10a0*/  ULOP3.LUT UR11, UR4, 0x10000, URZ, 0xfc, !UPT ;  /* 0x00010000040b7892 */ /* 0x000fc4000f8efc3f */
[----:B------:R-:W-:Y:S02]  /*10b0*/  ULOP3.LUT UR14, UR5, 0x10000, URZ, 0xfc, !UPT ;  /* 0x00010000050e7892 */ /* 0x000fe4000f8efc3f */
[----:B------:R-:W-:Y:S02]  /*10c0*/  UIADD3 UR8, UR11, 0x100, URZ ;  /* 0x000001000b087890 */ /* 0x000fe4000fffe03f */
[----:B------:R-:W-:Y:S02]  /*10d0*/  UIADD3 UR9, UR11, 0x200, URZ ;  /* 0x000002000b097890 */ /* 0x000fe4000fffe03f */
[----:B------:R-:W-:Y:S01]  /*10e0*/  UMOV UR4, UR11 ;  /* 0x0000000b00047c82 */ /* 0x000fe20008000000 */
[----:B------:R-:W-:Y:S01]  /*10f0*/  UMOV UR5, 0x80000020 ;  /* 0x8000002000057882 */ /* 0x000fe20000000000 */
[----:B------:R-:W-:Y:S01]  /*1100*/  UMOV UR6, UR14 ;  /* 0x0000000e00067c82 */ /* 0x000fe20008000000 */
[----:B------:R-:W-:Y:S01]  /*1110*/  UMOV UR7, 0x80000020 ;  /* 0x8000002000077882 */ /* 0x000fe20000000000 */
[----:B------:R-:W-:Y:S01]  /*1120*/  UIADD3 UR10, UR11, 0x300, URZ ;  /* 0x000003000b0a7890 */ /* 0x000fe2000fffe03f */
[----:B------:R-:W-:Y:S01]  /*1130*/  HGMMA.64x64x16.F32 R120, gdesc[UR4], RZ, !UPT ;  /* 0x00e00000047879f0 */ /* 0x000fe2000c7008ff */
        /* <DEDUP_REMOVED lines=12> */
[----:B------:R-:W-:-:S02]  /*1200*/  UIADD3 UR4, UR11, 0x2, URZ ;  /* 0x000000020b047890 */ /* 0x000fc4000fffe03f */
[----:B------:R-:W-:Y:S01]  /*1210*/  UIADD3 UR6, UR14, 0x2, URZ ;  /* 0x000000020e067890 */ /* 0x000fe2000fffe03f */
[----:B------:R-:W-:Y:S01]  /*1220*/  UMOV UR5, 0x80000020 ;  /* 0x8000002000057882 */ /* 0x000fe20000000000 */
[----:B------:R-:W-:-:S07]  /*1230*/  UMOV UR7, 0x80000020 ;  /* 0x8000002000077882 */ /* 0x000fce0000000000 */
[----:B------:R-:W-:Y:S01]  /*1240*/  HGMMA.64x64x16.F32 R120, gdesc[UR4], R120 ;  /* 0x00e00000047879f0 */ /* 0x000fe20008700878 */
[----:B------:R-:W-:Y:S01]  /*1250*/  UMOV UR4, UR8 ;  /* 0x0000000800047c82 */ /* 0x000fe20008000000 */
[----:B------:R-:W-:Y:S02]  /*1260*/  UMOV UR5, 0x80000020 ;  /* 0x8000002000057882 */ /* 0x000fe40000000000 */
[----:B------:R-:W-:Y:S01]  /*1270*/  HGMMA.64x64x16.F32 R88, gdesc[UR4], R88 ;  /* 0x00e00000045879f0 */ /* 0x000fe20008700858 */
[----:B------:R-:W-:Y:S01]  /*1280*/  UMOV UR4, UR9 ;  /* 0x0000000900047c82 */ /* 0x000fe20008000000 */
[----:B------:R-:W-:Y:S02]  /*1290*/  UMOV UR5, 0x80000020 ;  /* 0x8000002000057882 */ /* 0x000fe40000000000 */
[----:B------:R-:W-:Y:S01]  /*12a0*/  HGMMA.64x64x16.F32 R56, gdesc[UR4], R56 ;  /* 0x00e00000043879f0 */ /* 0x000fe20008700838 */
[----:B------:R-:W-:Y:S01]  /*12b0*/  UMOV UR4, UR10 ;  /* 0x0000000a00047c82 */ /* 0x000fe20008000000 */
[----:B------:R-:W-:-:S02]  /*12c0*/  UMOV UR5, 0x80000020 ;  /* 0x8000002000057882 */ /* 0x000fc40000000000 */
[----:B------:R-:W-:Y:S01]  /*12d0*/  HGMMA.64x64x16.F32 R24, gdesc[UR4], R24, gsb0 ;  /* 0x00e00000041879f0 */ /* 0x000fe20008000818 */
[----:B------:R-:W-:-:S05]  /*12e0*/  UMOV UR4, 0x1 ;  /* 0x0000000100047882 */ /* 0x000fca0000000000 */
.L_x_15:
[----:B0-----:R-:W-:-:S05]  /*12f0*/  VIMNMX R8, R5, 0x1, PT ;  /* 0x0000000105087848 */ /* 0x001fca0003fe0100 */
[----:B------:R-:W-:-:S05]  /*1300*/  IMAD.IADD R8, R5, 0x1, -R8 ;  /* 0x0000000105087824 */ /* 0x000fca00078e0a08 */
[----:B------:R-:W-:-:S13]  /*1310*/  ISETP.GE.AND P1, PT, R8, 0x1, PT ;  /* 0x000000010800780c */ /* 0x000fda0003f26270 */
[----:B------:R-:W-:Y:S05]  /*1320*/  @!P1 BRA `(.L_x_18) ;  /* 0x0000000400549947 */ /* 0x000fea0003800000 */
[----:B------:R-:W0:Y:S01]  /*1330*/  S2UR UR6, SR_CgaCtaId ;  /* 0x00000000000679c3 */ /* 0x000e220000008800 */
[----:B------:R-:W-:Y:S01]  /*1340*/  UMOV UR5, 0x400 ;  /* 0x0000040000057882 */ /* 0x000fe20000000000 */
[----:B------:R-:W-:Y:S01]  /*1350*/  LOP3.LUT R13, R4, 0x1, RZ, 0xfc, !PT ;  /* 0x00000001040d7812 */ /* 0x000fe200078efcff */
[----:B------:R-:W-:Y:S01]  /*1360*/  IMAD.MOV.U32 R12, RZ, RZ, RZ ;  /* 0x000000ffff0c7224 */ /* 0x000fe200078e00ff */
[----:B------:R-:W-:Y:S01]  /*1370*/  UISETP.NE.U32.AND UP0, UPT, UR4, URZ, UPT ;  /* 0x0000003f0400728c */ /* 0x000fe2000bf05070 */
[----:B------:R-:W-:Y:S02]  /*1380*/  IMAD.MOV.U32 R5, RZ, RZ, R8 ;  /* 0x000000ffff057224 */ /* 0x000fe400078e0008 */
[----:B------:R-:W-:Y:S01]  /*1390*/  IMAD.MOV.U32 R7, RZ, RZ, RZ ;  /* 0x000000ffff077224 */ /* 0x000fe200078e00ff */
[----:B0-----:R-:W-:-:S04]  /*13a0*/  ULEA UR16, UR6, UR5, 0x18 ;  /* 0x0000000506107291 */ /* 0x001fc8000f8ec03f */
[----:B------:R-:W-:Y:S02]  /*13b0*/  UIADD3 UR5, UR16, 0x2c000, URZ ;  /* 0x0002c00010057890 */ /* 0x000fe4000fffe03f */
[----:B------:R-:W-:Y:S02]  /*13c0*/  USHF.R.U32.HI UR6, URZ, 0x4, UR16 ;  /* 0x000000043f067899 */ /* 0x000fe40008011610 */
[----:B------:R-:W-:Y:S02]  /*13d0*/  USHF.R.U32.HI UR5, URZ, 0x4, UR5 ;  /* 0x000000043f057899 */ /* 0x000fe40008011605 */
[----:B------:R-:W-:Y:S02]  /*13e0*/  ULOP3.LUT UR6, UR6, 0x3fff, URZ, 0xc0, !UPT ;  /* 0x00003fff06067892 */ /* 0x000fe4000f8ec03f */
[----:B------:R-:W-:Y:S02]  /*13f0*/  ULOP3.LUT UR5, UR5, 0x3fff, URZ, 0xc0, !UPT ;  /* 0x00003fff05057892 */ /* 0x000fe4000f8ec03f */
[----:B------:R-:W-:-:S02]  /*1400*/  ULOP3.LUT UR18, UR6, 0x10000, URZ, 0xfc, !UPT ;  /* 0x0001000006127892 */ /* 0x000fc4000f8efc3f */
[----:B------:R-:W-:-:S12]  /*1410*/  ULOP3.LUT UR17, UR5, 0x10000, URZ, 0xfc, !UPT ;  /* 0x0001000005117892 */ /* 0x000fd8000f8efc3f */
.L_x_23:
[----:B------:R-:W-:-:S13]  /*1420*/  ISETP.NE.AND P2, PT, R13, 0x3, PT ;  /* 0x000000030d00780c */ /* 0x000fda0003f45270 */
[----:B------:R-:W-:Y:S05]  /*1430*/  @!P2 BRA `(.L_x_19) ;  /* 0x000000000004a947 */ /* 0x000fea0003800000 */
[----:B------:R-:W-:Y:S01]  /*1440*/  BPT.TRAP 0x1 ;  /* 0x000000040000795c */ /* 0x000fe20000300000 */
.L_x_19:
[----:B------:R-:W-:Y:S01]  /*1450*/  SHF.L.U32 R9, R12, 0x1f, RZ ;  /* 0x0000001f0c097819 */ /* 0x000fe200000006ff */
[----:B------:R-:W-:-:S12]  /*1460*/  ULEA UR5, UR4, UR16, 0x3 ;  /* 0x0000001004057291 */ /* 0x000fd8000f8e183f */
.L_x_20:
[----:B0-----:R-:W-:-:S04]  /*1470*/  IMAD.U32 R10, RZ, RZ, UR5 ;  /* 0x00000005ff0a7e24 */ /* 0x001fc8000f8e00ff */
[----:B------:R0:W1:Y:S03]  /*1480*/  SYNCS.PHASECHK.TRANS64.TRYWAIT P1, [R10+URZ+0x37000], R9 ;  /* 0x037000090a0075a7 */ /* 0x000066000802017f */
[----:B-1----:R-:W-:Y:S05]  /*1490*/  @!P1 NANOSLEEP.SYNCS 0x989680 ;  /* 0x009896800000995d */ /* 0x002fea0003900000 */
[----:B------:R-:W1:Y:S02]  /*14a0*/  @!P1 SYNCS.PHASECHK.TRANS64 P1, [R10+URZ+0x37000], R9 ;  /* 0x037000090a0095a7 */ /* 0x000e64000802007f */
[----:B-1----:R-:W-:Y:S05]  /*14b0*/  @!P1 BRA `(.L_x_20) ;  /* 0xfffffffc00ec9947 */ /* 0x002fea000383ffff */
[----:B------:R-:W-:Y:S01]  /*14c0*/  ULEA UR5, UR4, UR18, 0xa ;  /* 0x0000001204057291 */ /* 0x000fe2000f8e503f */
[----:B------:R-:W-:Y:S01]  /*14d0*/  WARPGROUP.ARRIVE ;  /* 0x00000000000079c5 */ /* 0x000fe20000000000 */
[----:B------:R-:W-:Y:S02]  /*14e0*/  ULEA UR6, UR4, UR17, 0x8 ;  /* 0x0000001104067291 */ /* 0x000fe4000f8e403f */
[----:B------:R-:W-:Y:S02]  /*14f0*/  UIADD3 UR7, UR5, 0x100, URZ ;  /* 0x0000010005077890 */ /* 0x000fe4000fffe03f */
[----:B------:R-:W-:Y:S02]  /*1500*/  UIADD3 UR14, UR5, 0x200, URZ ;  /* 0x00000200050e7890 */ /* 0x000fe4000fffe03f */
[----:B------:R-:W-:Y:S01]  /*1510*/  UMOV UR8, UR5 ;  /* 0x0000000500087c82 */ /* 0x000fe20008000000 */
[----:B------:R-:W-:Y:S01]  /*1520*/  UMOV UR9, 0x80000020 ;  /* 0x8000002000097882 */ /* 0x000fe20000000000 */
[----:B------:R-:W-:Y:S01]  /*1530*/  UMOV UR10, UR6 ;  /* 0x00000006000a7c82 */ /* 0x000fe20008000000 */
[----:B------:R-:W-:Y:S01]  /*1540*/  UMOV UR11, 0x80000020 ;  /* 0x80000020000b7882 */ /* 0x000fe20000000000 */
[----:B------:R-:W-:Y:S01]  /*1550*/  UIADD3 UR15, UR5, 0x300, URZ ;  /* 0x00000300050f7890 */ /* 0x000fe2000fffe03f */
[----:B------:R-:W-:Y:S01]  /*1560*/  HGMMA.64x64x16.F32 R120, gdesc[UR8], R120, UP0 ;  /* 0x00e00000087879f0 */ /* 0x000fe2000bf00878 */
[----:B------:R-:W-:Y:S01]  /*1570*/  UMOV UR8, UR7 ;  /* 0x0000000700087c82 */ /* 0x000fe20008000000 */
[----:B------:R-:W-:Y:S01]  /*1580*/  UMOV UR9, 0x80000020 ;  /* 0x8000002000097882 */ /* 0x000fe20000000000 */
[----:B------:R-:W-:Y:S01]  /*1590*/  UIADD3 UR7, UR5, 0x202, URZ ;  /* 0x0000020205077890 */ /* 0x000fe2000fffe03f */
[----:B------:R-:W-:Y:S01]  /*15a0*/  HGMMA.64x64x16.F32 R88, gdesc[UR8], R88, UP0 ;  /* 0x00e00000085879f0 */ /* 0x000fe2000bf00858 */
[----:B------:R-:W-:Y:S01]  /*15b0*/  UMOV UR8, UR14 ;  /* 0x0000000e00087c82 */ /* 0x000fe20008000000 */
[----:B------:R-:W-:-:S02]  /*15c0*/  UMOV UR9, 0x80000020 ;  /* 0x8000002000097882 */ /* 0x000fc40000000000 */
[----:B------:R-:W-:Y:S01]  /*15d0*/  HGMMA.64x64x16.F32 R56, gdesc[UR8], R56, UP0 ;  /* 0x00e00000083879f0 */ /* 0x000fe2000bf00838 */
[----:B------:R-:W-:Y:S01]  /*15e0*/  UMOV UR8, UR15 ;  /* 0x0000000f00087c82 */ /* 0x000fe20008000000 */
[----:B------:R-:W-:Y:S02]  /*15f0*/  UMOV UR9, 0x80000020 ;  /* 0x8000002000097882 */ /* 0x000fe40000000000 */
[----:B------:R-:W-:Y:S01]  /*1600*/  HGMMA.64x64x16.F32 R24, gdesc[UR8], R24, UP0 ;  /* 0x00e00000081879f0 */ /* 0x000fe2000bf00818 */
[----:B------:R-:W-:Y:S02]  /*1610*/  UIADD3 UR8, UR5, 0x2, URZ ;  /* 0x0000000205087890 */ /* 0x000fe4000fffe03f */
[----:B------:R-:W-:Y:S02]  /*1620*/  UIADD3 UR10, UR6, 0x2, URZ ;  /* 0x00000002060a7890 */ /* 0x000fe4000fffe03f */
[----:B------:R-:W-:Y:S01]  /*1630*/  UIADD3 UR6, UR5, 0x102, URZ ;  /* 0x0000010205067890 */ /* 0x000fe2000fffe03f */
[----:B------:R-:W-:Y:S01]  /*1640*/  UMOV UR9, 0x80000020 ;  /* 0x8000002000097882 */ /* 0x000fe20000000000 */
[----:B------:R-:W-:Y:S01]  /*1650*/  UMOV UR11, 0x80000020 ;  /* 0x80000020000b7882 */ /* 0x000fe20000000000 */
[----:B------:R-:W-:-:S04]  /*1660*/  UIADD3 UR5, UR5, 0x302, URZ ;  /* 0x0000030205057890 */ /* 0x000fc8000fffe03f */
        /* <DEDUP_REMOVED lines=9> */
[----:B------:R-:W-:Y:S03]  /*1700*/  HGMMA.64x64x16.F32 R24, gdesc[UR8], R24, gsb0 ;  /* 0x00e00000081879f0 */ /* 0x000fe60008000818 */
[----:B------:R-:W-:Y:S02]  /*1710*/  WARPGROUP.DEPBAR.LE gsb0, 0x1 ;  /* 0x00008000000079c5 */ /* 0x000fe40000010100 */
[----:B------:R-:W-:Y:S05]  /*1720*/  @!P2 BRA `(.L_x_21) ;  /* 0x000000000004a947 */ /* 0x000fea0003800000 */
[----:B------:R-:W-:Y:S01]  /*1730*/  BPT.TRAP 0x1 ;  /* 0x000000040000795c */ /* 0x000fe20000300000 */
.L_x_21:
[----:B------:R-:W-:-:S13]  /*1740*/  ISETP.NE.AND P1, PT, R6, RZ, PT ;  /* 0x000000ff0600720c */ /* 0x000fda0003f25270 */
[----:B0-----:R-:W-:-:S05]  /*1750*/  @P1 LEA R9, R7, UR16, 0x3 ;  /* 0x0000001007091c11 */ /* 0x001fca000f8e18ff */
[----:B------:R-:W-:-:S05]  /*1760*/  @P1 VIADD R9, R9, 0x37058 ;  /* 0x0003705809091836 */ /* 0x000fca0000000000 */
[----:B------:R-:W-:-:S04]  /*1770*/  @P1 PRMT R9, R2, 0x654, R9 ;  /* 0x0000065402091816 */ /* 0x000fc80000000009 */
[----:B------:R0:W-:Y:S01]  /*1780*/  @P1 SYNCS.ARRIVE.TRANS64.RED.A1T0 RZ, [R9+URZ], RZ ;  /* 0x000000ff09ff19a7 */ /* 0x0001e2000810043f */
[----:B------:R-:W-:-:S13]  /*1790*/  ISETP.GT.U32.AND P1, PT, R4, 0x1, PT ;  /* 0x000000010400780c */ /* 0x000fda0003f24070 */
[----:B0-----:R-:W-:Y:S05]  /*17a0*/  @P1 BRA `(.L_x_22) ;  /* 0x0000000000041947 */ /* 0x001fea0003800000 */
[----:B------:R-:W-:Y:S01]  /*17b0*/  BPT.TRAP 0x1 ;  /* 0x000000040000795c */ /* 0x000fe20000300000 */
.L_x_22:
[----:B------:R-:W-:Y:S01]  /*17c0*/  UIADD3 UR4, UR4, 0x1, URZ ;  /* 0x0000000104047890 */ /* 0x000fe2000fffe03f */
[----:B------:R-:W-:Y:S01]  /*17d0*/  ISETP.GT.AND P2, PT, R5, 0x1, PT ;  /* 0x000000010500780c */ /* 0x000fe20003f44270 */
[----:B------:R-:W-:Y:S02]  /*17e0*/  VIADD R7, R7, 0x1 ;  /* 0x0000000107077836 */ /* 0x000fe40000000000 */
[----:B------:R-:W-:Y:S01]  /*17f0*/  UISETP.NE.AND UP0, UPT, UR4, 0xb, UPT ;  /* 0x0000000b0400788c */ /* 0x000fe2000bf05270 */
[----:B------:R-:W-:Y:S02]  /*1800*/  VIADD R5, R5, 0xffffffff ;  /* 0xffffffff05057836 */ /* 0x000fe40000000000 */
[C---:B------:R-:W-:Y:S01]  /*1810*/  ISETP.NE.AND P1, PT, R7.reuse, 0xb, PT ;  /* 0x0000000b0700780c */ /* 0x040fe20003f25270 */
[----:B------:R-:W-:Y:S02]  /*1820*/  USEL UR5, URZ, 0x1, UP0 ;  /* 0x000000013f057887 */ /* 0x000fe40008000000 */
[----:B------:R-:W-:Y:S01]  /*1830*/  USEL UR4, UR4, URZ, UP0 ;  /* 0x0000003f04047287 */ /* 0x000fe20008000000 */
[----:B------:R-:W-:Y:S01]  /*1840*/  SEL R7, R7, RZ, P1 ;  /* 0x000000ff07077207 */ /* 0x000fe20000800000 */
[----:B------:R-:W-:-:S02]  /*1850*/  UPLOP3.LUT UP0, UPT, UPT, UPT, UPT, 0x80, 0x0 ;  /* 0x000000000000789c */ /* 0x000fc40003f0f070 */
[----:B------:R-:W-:Y:S01]  /*1860*/  LOP3.LUT R12, R12, UR5, RZ, 0x3c, !PT ;  /* 0x000000050c0c7c12 */ /* 0x000fe2000f8e3cff */
[----:B------:R-:W-:Y:S08]  /*1870*/  @P2 BRA `(.L_x_23) ;  /* 0xfffffff800e82947 */ /* 0x000ff0000383ffff */
.L_x_18:
[----:B------:R-:W-:Y:S02]  /*1880*/  WARPGROUP.DEPBAR.LE gsb0, 0x0 ;  /* 0x00008000000079c5 */ /* 0x000fe40000010000 */
[----:B------:R-:W-:Y:S05]  /*1890*/  @!P0 BRA `(.L_x_24) ;  /* 0x0000000000548947 */ /* 0x000fea0003800000 */
[----:B------:R-:W-:-:S04]  /*18a0*/  LOP3.LUT R5, R4, 0x1, RZ, 0xfc, !PT ;  /* 0x0000000104057812 */ /* 0x000fc800078efcff */
[----:B------:R-:W-:-:S13]  /*18b0*/  ISETP.NE.AND P0, PT, R5, 0x3, PT ;  /* 0x000000030500780c */ /* 0x000fda0003f05270 */
[----:B------:R-:W-:Y:S05]  /*18c0*/  @!P0 BRA `(.L_x_25) ;  /* 0x0000000000048947 */ /* 0x000fea0003800000 */
[----:B------:R-:W-:Y:S01]  /*18d0*/  BPT.TRAP 0x1 ;  /* 0x000000040000795c */ /* 0x000fe20000300000 */
.L_x_25:
[----:B------:R-:W-:Y:S01]  /*18e0*/  ISETP.NE.AND P0, PT, R6, RZ, PT ;  /* 0x000000ff0600720c */ /* 0x000fe20003f05270 */
[----:B------:R-:W-:Y:S01]  /*18f0*/  BSSY B0, `(.L_x_26) ;  /* 0x000000d000007945 */ /* 0x000fe20003800000 */
[----:B------:R-:W-:-:S11]  /*1900*/  ISETP.GT.U32.AND P1, PT, R4, 0x1, PT ;  /* 0x000000010400780c */ /* 0x000fd60003f24070 */
[----:B------:R-:W-:Y:S05]  /*1910*/  @!P0 BRA `(.L_x_27) ;  /* 0x0000000000288947 */ /* 0x000fea0003800000 */
[----:B------:R-:W0:Y:S01]  /*1920*/  S2R R7, SR_CgaCtaId ;  /* 0x0000000000077919 */ /* 0x000e220000008800 */
[----:B------:R-:W-:Y:S01]  /*1930*/  IMAD.WIDE.U32 R4, R8, -0x45d1745d, RZ ;  /* 0xba2e8ba308047825 */ /* 0x000fe200078e00ff */
[----:B------:R-:W-:-:S04]  /*1940*/  MOV R4, 0x400 ;  /* 0x0000040000047802 */ /* 0x000fc80000000f00 */
[----:B------:R-:W-:-:S05]  /*1950*/  SHF.R.U32.HI R5, RZ, 0x3, R5 ;  /* 0x00000003ff057819 */ /* 0x000fca0000011605 */
[----:B------:R-:W-:Y:S01]  /*1960*/  IMAD R8, R5, -0xb, R8 ;  /* 0xfffffff505087824 */ /* 0x000fe200078e0208 */
[----:B0-----:R-:W-:-:S05]  /*1970*/  LEA R7, R7, R4, 0x18 ;  /* 0x0000000407077211 */ /* 0x001fca00078ec0ff */
[----:B------:R-:W-:-:S04]  /*1980*/  IMAD R8, R8, 0x8, R7 ;  /* 0x0000000808087824 */ /* 0x000fc800078e0207 */
[----:B------:R-:W-:-:S05]  /*1990*/  VIADD R5, R8, 0x37058 ;  /* 0x0003705808057836 */ /* 0x000fca0000000000 */
[----:B------:R-:W-:-:S04]  /*19a0*/  PRMT R5, R2, 0x654, R5 ;  /* 0x0000065402057816 */ /* 0x000fc80000000005 */
[----:B------:R0:W-:Y:S03]  /*19b0*/  SYNCS.ARRIVE.TRANS64.RED.A1T0 RZ, [R5+URZ], RZ ;  /* 0x000000ff05ff79a7 */ /* 0x0001e6000810043f */
.L_x_27:
[----:B------:R-:W-:Y:S05]  /*19c0*/  BSYNC B0 ;  /* 0x0000000000007941 */ /* 0x000fea0003800000 */
.L_x_26:
[----:B------:R-:W-:Y:S05]  /*19d0*/  @P1 BRA `(.L_x_24) ;  /* 0x0000000000041947 */ /* 0x000fea0003800000 */
[----:B------:R-:W-:Y:S01]  /*19e0*/  BPT.TRAP 0x1 ;  /* 0x000000040000795c */ /* 0x000fe20000300000 */
.L_x_24:
[----:B------:R-:W1:Y:S01]  /*19f0*/  S2R R4, SR_CTAID.Y ;  /* 0x0000000000047919 */ /* 0x000e620000002600 */
[----:B------:R-:W-:Y:S01]  /*1a00*/  ULDC.64 UR4, c[0x0][0x280] ;  /* 0x0000a00000047ab9 */ /* 0x000fe20000000a00 */
[----:B------:R-:W-:Y:S01]  /*1a10*/  LEA.HI R2, R3, R0, RZ, 0x2 ;  /* 0x0000000003027211 */ /* 0x000fe200078f10ff */
[----:B------:R-:W2:Y:S03]  /*1a20*/  S2R R9, SR_CTAID.X ;  /* 0x0000000000097919 */ /* 0x000ea60000002500 */
[--C-:B------:R-:W-:Y:S02]  /*1a30*/  SHF.R.S32.HI R6, RZ, 0x2, R2.reuse ;  /* 0x00000002ff067819 */ /* 0x100fe40000011402 */
[----:B0-----:R-:W-:-:S04]  /*1a40*/  SHF.R.S32.HI R5, RZ, 0x1f, R2 ;  /* 0x0000001fff057819 */ /* 0x001fc80000011402 */
[----:B------:R-:W-:-:S04]  /*1a50*/  LEA.HI R5, R5, R6, RZ, 0x3 ;  /* 0x0000000605057211 */ /* 0x000fc800078f18ff */
[----:B------:R-:W-:Y:S01]  /*1a60*/  LOP3.LUT R7, R5, 0xfffffff8, RZ, 0xc0, !PT ;  /* 0xfffffff805077812 */ /* 0x000fe200078ec0ff */
[----:B-1----:R-:W-:Y:S02]  /*1a70*/  IMAD.SHL.U32 R4, R4, 0x40, RZ ;  /* 0x0000004004047824 */ /* 0x002fe400078e00ff */
[----:B--2---:R-:W-:-:S03]  /*1a80*/  IMAD.SHL.U32 R10, R9, 0x100, RZ ;  /* 0x00000100090a7824 */ /* 0x004fc600078e00ff */
[----:B------:R-:W-:-:S04]  /*1a90*/  ISETP.GE.AND P0, PT, R4, UR5, PT ;  /* 0x0000000504007c0c */ /* 0x000fc8000bf06270 */
[----:B------:R-:W-:-:S13]  /*1aa0*/  ISETP.GE.OR P0, PT, R10, UR4, P0 ;  /* 0x000000040a007c0c */ /* 0x000fda0008706670 */
[----:B------:R-:W-:Y:S05]  /*1ab0*/  @P0 EXIT ;  /* 0x000000000000094d */ /* 0x000fea0003800000 */
[----:B------:R-:W0:Y:S01]  /*1ac0*/  LDC.64 R12, c[0x0][0x5d0] ;  /* 0x00017400ff0c7b82 */ /* 0x000e220000000a00 */
[----:B------:R-:W-:Y:S01]  /*1ad0*/  LOP3.LUT R5, R2, 0x7ffffffc, RZ, 0xc0, !PT ;  /* 0x7ffffffc02057812 */ /* 0x000fe200078ec0ff */
[----:B------:R-:W-:Y:S01]  /*1ae0*/  IMAD.IADD R2, R6, 0x1, -R7 ;  /* 0x0000000106027824 */ /* 0x000fe200078e0a07 */
[----:B------:R-:W-:Y:S02]  /*1af0*/  LEA.HI R6, R3, R0, RZ, 0x5 ;  /* 0x0000000003067211 */ /* 0x000fe400078f28ff */
[----:B----45:R-:W-:Y:S01]  /*1b00*/  FSETP.NEU.AND P1, PT, R14, RZ, PT ;  /* 0x000000ff0e00720b */ /* 0x030fe20003f2d000 */
[----:B------:R-:W-:Y:S01]  /*1b10*/  IMAD.IADD R5, R0, 0x1, -R5 ;  /* 0x0000000100057824 */ /* 0x000fe200078e0a05 */
[----:B------:R-:W-:Y:S02]  /*1b20*/  SHF.R.S32.HI R3, RZ, 0x1f, R2 ;  /* 0x0000001fff037819 */ /* 0x000fe40000011402 */
[----:B---3--:R-:W-:Y:S01]  /*1b30*/  SHF.R.S32.HI R15, RZ, 0x5, R6 ;  /* 0x00000005ff0f7819 */ /* 0x008fe20000011406 */
[----:B------:R-:W-:-:S02]  /*1b40*/  IMAD.SHL.U32 R5, R5, 0x2, RZ ;  /* 0x0000000205057824 */ /* 0x000fc400078e00ff */
[----:B------:R-:W-:-:S03]  /*1b50*/  IMAD.WIDE R8, R9, 0x100, R2 ;  /* 0x0000010009087825 */ /* 0x000fc600078e0202 */
[----:B------:R-:W-:Y:S01]  /*1b60*/  SHF.R.S32.HI R7, RZ, 0x1f, R5 ;  /* 0x0000001fff077819 */ /* 0x000fe20000011405 */
[C---:B------:R-:W-:Y:S01]  /*1b70*/  IMAD R3, R15.reuse, -0x10, -R10 ;  /* 0xfffffff00f037824 */ /* 0x040fe200078e0a0a */
[C---:B------:R-:W-:Y:S01]  /*1b80*/  IADD3 R6, P0, R4.reuse, R5, RZ ;  /* 0x0000000504067210 */ /* 0x040fe20007f1e0ff */
[----:B------:R-:W-:Y:S01]  /*1b90*/  IMAD.WIDE R8, R15, 0x10, R8 ;  /* 0x000000100f087825 */ /* 0x000fe200078e0208 */
[----:B------:R-:W-:Y:S02]  /*1ba0*/  IADD3 R10, -R5, UR5, -R4 ;  /* 0x00000005050a7c10 */ /* 0x000fe4000fffe904 */
[----:B------:R-:W-:Y:S02]  /*1bb0*/  LEA.HI.X.SX32 R7, R4, R7, 0x1, P0 ;  /* 0x0000000704077211 */ /* 0x000fe400000f0eff */
[----:B------:R-:W-:Y:S01]  /*1bc0*/  IADD3 R0, R3, UR4, -R2 ;  /* 0x0000000403007c10 */ /* 0x000fe2000fffe802 */
[-C--:B0-----:R-:W-:Y:S01]  /*1bd0*/  IMAD R2, R9, R12.reuse, RZ ;  /* 0x0000000c09027224 */ /* 0x081fe200078e02ff */
[----:B------:R-:W-:Y:S01]  /*1be0*/  ISETP.GT.AND P3, PT, R10, RZ, PT ;  /* 0x000000ff0a00720c */ /* 0x000fe20003f64270 */
[----:B------:R-:W-:Y:S01]  /*1bf0*/  IMAD.WIDE.U32 R18, R8, R12, R6 ;  /* 0x0000000c08127225 */ /* 0x000fe200078e0006 */
[----:B------:R-:W-:-:S02]  /*1c00*/  SHF.L.U64.HI R15, R12, 0x3, R13 ;  /* 0x000000030c0f7819 */ /* 0x000fc4000001020d */
[----:B------:R-:W-:Y:S01]  /*1c10*/  P2R R3, PR, RZ, 0x8 ;  /* 0x00000008ff037803 */ /* 0x000fe20000000000 */
[----:B------:R-:W-:Y:S01]  /*1c20*/  IMAD R21, R8, R13, R2 ;  /* 0x0000000d08157224 */ /* 0x000fe200078e0202 */
[----:B------:R-:W-:Y:S01]  /*1c30*/  ISETP.GT.AND P0, PT, R0, RZ, P3 ;  /* 0x000000ff0000720c */ /* 0x000fe20001f04270 */
[----:B------:R-:W-:Y:S02]  /*1c40*/  IMAD.SHL.U32 R16, R12, 0x8, RZ ;  /* 0x000000080c107824 */ /* 0x000fe400078e00ff */
[----:B------:R-:W-:Y:S01]  /*1c50*/  IMAD.IADD R21, R19, 0x1, R21 ;  /* 0x0000000113157824 */ /* 0x000fe200078e0215 */
[----:B------:R-:W-:Y:S09]  /*1c60*/  @!P1 BRA `(.L_x_28) ;  /* 0x0000006c00cc9947 */ /* 0x000ff20003800000 */
[----:B------:R-:W-:Y:S01]  /*1c70*/  ULDC.64 UR4, c[0x0][0x5b0] ;  /* 0x00016c0000047ab9 */ /* 0x000fe20000000a00 */
[----:B------:R-:W-:Y:S01]  /*1c80*/  ULDC.64 UR8, c[0x0][0x5a8] ;  /* 0x00016a0000087ab9 */ /* 0x000fe20000000a00 */
[----:B------:R-:W-:Y:S01]  /*1c90*/  IMAD R17, R9, UR4, RZ ;  /* 0x0000000409117c24 */ /* 0x000fe2000f8e02ff */
[----:B------:R-:W-:Y:S01]  /*1ca0*/  ULDC.64 UR6, c[0x0][0x5c8] ;  /* 0x0001720000067ab9 */ /* 0x000fe20000000a00 */
[----:B------:R-:W-:-:S04]  /*1cb0*/  IMAD.WIDE.U32 R2, R8, UR4, R6 ;  /* 0x0000000408027c25 */ /* 0x000fc8000f8e0006 */
[----:B------:R-:W-:Y:S01]  /*1cc0*/  IMAD R17, R8, UR5, R17 ;  /* 0x0000000508117c24 */ /* 0x000fe2000f8e0211 */
[----:B------:R-:W-:-:S03]  /*1cd0*/  LEA R4, P1, R2, UR8, 0x1 ;  /* 0x0000000802047c11 */ /* 0x000fc6000f8208ff */
[----:B------:R-:W-:-:S05]  /*1ce0*/  IMAD.IADD R3, R3, 0x1, R17 ;  /* 0x0000000103037824 */ /* 0x000fca00078e0211 */
[----:B------:R-:W-:-:S05]  /*1cf0*/  LEA.HI.X R5, R2, UR9, R3, 0x1, P1 ;  /* 0x0000000902057c11 */ /* 0x000fca00088f0c03 */
[----:B------:R-:W2:Y:S01]  /*1d00*/  @P0 LDG.E.LTC128B.U16 R19, desc[UR12][R4.64] ;  /* 0x0000000c04130981 */ /* 0x000ea2000c1e1520 */
[----:B------:R-:W-:Y:S01]  /*1d10*/  ISETP.GT.AND P6, PT, R10, 0x1, PT ;  /* 0x000000010a00780c */ /* 0x000fe20003fc4270 */
[----:B------:R-:W-:Y:S01]  /*1d20*/  BSSY B0, `(.L_x_29) ;  /* 0x000000e000007945 */ /* 0x000fe20003800000 */
[----:B------:R-:W-:Y:S02]  /*1d30*/  LEA R2, P2, R18, UR6, 0x1 ;  /* 0x0000000612027c11 */ /* 0x000fe4000f8408ff */
[----:B------:R-:W-:Y:S01]  /*1d40*/  ISETP.GT.AND P1, PT, R0, RZ, P6 ;  /* 0x000000ff0000720c */ /* 0x000fe20003724270 */
[----:B--2---:R-:W-:-:S05]  /*1d50*/  HADD2.F32 R3, -RZ, R19.H0_H0 ;  /* 0x20000013ff037230 */ /* 0x004fca0000004100 */
[----:B------:R-:W-:-:S04]  /*1d60*/  FMUL R3, R3, R14 ;  /* 0x0000000e03037220 */ /* 0x000fc80000400000 */
[----:B------:R-:W-:-:S05]  /*1d70*/  FFMA R3, R120, R11, R3 ;  /* 0x0000000b78037223 */ /* 0x000fca0000000003 */
[----:B------:R-:W-:Y:S02]  /*1d80*/  F2FP.F16.F32.PACK_AB R20, RZ, R3 ;  /* 0x00000003ff14723e */ /* 0x000fe400000000ff */
[----:B------:R-:W-:Y:S02]  /*1d90*/  P2R R3, PR, RZ, 0x40 ;  /* 0x00000040ff037803 */ /* 0x000fe40000000000 */
[----:B------:R-:W-:Y:S02]  /*1da0*/  LEA.HI.X R3, R18, UR7, R21, 0x1, P2 ;  /* 0x0000000712037c11 */ /* 0x000fe400090f0c15 */
[----:B------:R-:W-:Y:S02]  /*1db0*/  PRMT R18, R20, 0x7610, R18 ;  /* 0x0000761014127816 */ /* 0x000fe40000000012 */
[----:B------:R-:W-:-:S03]  /*1dc0*/  PRMT R20, R19, 0x7610, R20 ;  /* 0x0000761013147816 */ /* 0x000fc60000000014 */
[----:B------:R0:W-:Y:S01]  /*1dd0*/  @P0 STG.E.U16 desc[UR12][R2.64], R18 ;  /* 0x0000001202000986 */ /* 0x0001e2000c10150c */
[----:B------:R-:W-:Y:S05]  /*1de0*/  @!P1 BRA `(.L_x_30) ;  /* 0x0000000000049947 */ /* 0x000fea0003800000 */
[----:B------:R1:W5:Y:S02]  /*1df0*/  LDG.E.LTC128B.U16 R20, desc[UR12][R4.64+0x2] ;  /* 0x0000020c04147981 */ /* 0x000364000c1e1520 */
.L_x_30:
[----:B------:R-:W-:Y:S05]  /*1e00*/  BSYNC B0 ;  /* 0x0000000000007941 */ /* 0x000fea0003800000 */
.L_x_29:
[----:B------:R-:W-:Y:S01]  /*1e10*/  USHF.L.U32 UR6, UR4, 0x3, URZ ;  /* 0x0000000304067899 */ /* 0x000fe2000800063f */
[----:B-----5:R-:W-:Y:S01]  /*1e20*/  HADD2.F32 R9, -RZ, R20.H0_H0 ;  /* 0x20000014ff097230 */ /* 0x020fe20000004100 */
[----:B------:R-:W-:Y:S01]  /*1e30*/  USHF.L.U64.HI UR7, UR4, 0x3, UR5 ;  /* 0x0000000304077899 */ /* 0x000fe20008010205 */
[----:B------:R-:W-:-:S03]  /*1e40*/  ISETP.GT.AND P0, PT, R0, 0x8, P3 ;  /* 0x000000080000780c */ /* 0x000fc60001f04270 */
[----:B0-----:R-:W-:Y:S02]  /*1e50*/  IMAD.U32 R18, RZ, RZ, UR6 ;  /* 0x00000006ff127e24 */ /* 0x001fe4000f8e00ff */
[----:B------:R-:W-:Y:S01]  /*1e60*/  FMUL R22, R9, R14 ;  /* 0x0000000e09167220 */ /* 0x000fe20000400000 */
[----:B------:R-:W-:-:S03]  /*1e70*/  IMAD.U32 R19, RZ, RZ, UR7 ;  /* 0x00000007ff137e24 */ /* 0x000fc6000f8e00ff */
[----:B------:R-:W-:Y:S01]  /*1e80*/  FFMA R22, R121, R11, R22 ;  /* 0x0000000b79167223 */ /* 0x000fe20000000016 */
[----:B------:R-:W-:-:S04]  /*1e90*/  IMAD.WIDE.U32 R8, R8, UR4, R18 ;  /* 0x0000000408087c25 */ /* 0x000fc8000f8e0012 */
[----:B------:R-:W-:Y:S02]  /*1ea0*/  F2FP.F16.F32.PACK_AB R22, RZ, R22 ;  /* 0x00000016ff16723e */ /* 0x000fe400000000ff */
[----:B------:R-:W-:-:S03]  /*1eb0*/  IADD3 R6, P2, R6, R8, RZ ;  /* 0x0000000806067210 */ /* 0x000fc60007f5e0ff */
[----:B------:R0:W-:Y:S01]  /*1ec0*/  @P1 STG.E.U16 desc[UR12][R2.64+0x2], R22 ;  /* 0x0000021602001986 */ /* 0x0001e2000c10150c */
[----:B------:R-:W-:Y:S02]  /*1ed0*/  IADD3.X R7, R7, R17, R9, P2, !PT ;  /* 0x0000001107077210 */ /* 0x000fe400017fe409 */
[----:B------:R-:W-:-:S04]  /*1ee0*/  LEA R8, P2, R6, UR8, 0x1 ;  /* 0x0000000806087c11 */ /* 0x000fc8000f8408ff */
[----:B------:R-:W-:-:S05]  /*1ef0*/  LEA.HI.X R9, R6, UR9, R7, 0x1, P2 ;  /* 0x0000000906097c11 */ /* 0x000fca00090f0c07 */
[----:B------:R-:W2:Y:S01]  /*1f00*/  @P0 LDG.E.LTC128B.U16 R20, desc[UR12][R8.64] ;  /* 0x0000000c08140981 */ /* 0x000ea2000c1e1520 */
[C---:B------:R-:W-:Y:S01]  /*1f10*/  SHF.L.U64.HI R15, R16.reuse, 0x1, R15 ;  /* 0x00000001100f7819 */ /* 0x040fe2000001020f */
[----:B------:R-:W-:Y:S01]  /*1f20*/  BSSY B0, `(.L_x_31) ;  /* 0x000000b000007945 */ /* 0x000fe20003800000 */
[----:B------:R-:W-:Y:S02]  /*1f30*/  LEA R6, P2, R16, R2, 0x1 ;  /* 0x0000000210067211 */ /* 0x000fe400078408ff */
[----:B------:R-:W-:Y:S01]  /*1f40*/  ISETP.GT.AND P1, PT, R0, 0x8, P6 ;  /* 0x000000080000780c */ /* 0x000fe20003724270 */
[----:B--2---:R-:W-:-:S05]  /*1f50*/  HADD2.F32 R7, -RZ, R20.H0_H0 ;  /* 0x20000014ff077230 */ /* 0x004fca0000004100 */
[----:B------:R-:W-:-:S04]  /*1f60*/  FMUL R7, R7, R14 ;  /* 0x0000000e07077220 */ /* 0x000fc80000400000 */
[----:B------:R-:W-:-:S05]  /*1f70*/  FFMA R7, R122, R11, R7 ;  /* 0x0000000b7a077223 */ /* 0x000fca0000000007 */
[----:B------:R-:W-:Y:S01]  /*1f80*/  F2FP.F16.F32.PACK_AB R16, RZ, R7 ;  /* 0x00000007ff10723e */ /* 0x000fe200000000ff */
[----:B------:R-:W-:-:S05]  /*1f90*/  IMAD.X R7, R15, 0x1, R3, P2 ;  /* 0x000000010f077824 */ /* 0x000fca00010e0603 */
[----:B------:R0:W-:Y:S01]  /*1fa0*/  @P0 STG.E.U16 desc[UR12][R6.64], R16 ;  /* 0x0000001006000986 */ /* 0x0001e2000c10150c */
[----:B------:R-:W-:Y:S05]  /*1fb0*/  @!P1 BRA `(.L_x_32) ;  /* 0x0000000000049947 */ /* 0x000fea0003800000 */
[----:B------:R2:W5:Y:S02]  /*1fc0*/  LDG.E.LTC128B.U16 R20, desc[UR12][R8.64+0x2] ;  /* 0x0000020c08147981 */ /* 0x000564000c1e1520 */
.L_x_32:
[----:B------:R-:W-:Y:S05]  /*1fd0*/  BSYNC B0 ;  /* 0x0000000000007941 */ /* 0x000fea0003800000 */
.L_x_31:
[----:B-----5:R-:W-:Y:S01]  /*1fe0*/  HADD2.F32 R15, -RZ, R20.H0_H0 ;  /* 0x20000014ff0f7230 */ /* 0x020fe20000004100 */
[----:B------:R-:W-:Y:S01]  /*1ff0*/  ISETP.GT.AND P3, PT, R10, 0x8, PT ;  /* 0x000000080a00780c */ /* 0x000fe20003f64270 */
[----:B------:R-:W-:Y:S03]  /*2000*/  BSSY B0, `(.L_x_33) ;  /* 0x0000009000007945 */ /* 0x000fe60003800000 */
[----:B0-----:R-:W-:Y:S01]  /*2010*/  FMUL R16, R15, R14 ;  /* 0x0000000e0f107220 */ /* 0x001fe20000400000 */
[----:B------:R-:W-:Y:S02]  /*2020*/  ISETP.GT.AND P0, PT, R0, RZ, P3 ;  /* 0x000000ff0000720c */ /* 0x000fe40001f04270 */
[----:B------:R-:W-:Y:S01]  /*2030*/  P2R R15, PR, RZ, 0x8 ;  /* 0x00000008ff0f7803 */ /* 0x000fe20000000000 */
[----:B------:R-:W-:-:S05]  /*2040*/  FFMA R16, R123, R11, R16 ;  /* 0x0000000b7b107223 */ /* 0x000fca0000000010 */
[----:B------:R-:W-:-:S05]  /*2050*/  F2FP.F16.F32.PACK_AB R16, RZ, R16 ;  /* 0x00000010ff10723e */ /* 0x000fca00000000ff */
[----:B------:R0:W-:Y:S01]  /*2060*/  @P1 STG.E.U16 desc[UR12][R6.64+0x2], R16 ;  /* 0x0000021006001986 */ /* 0x0001e2000c10150c */
[----:B------:R-:W-:Y:S05]  /*2070*/  @!P0 BRA `(.L_x_34) ;  /* 0x0000000000048947 */ /* 0x000fea0003800000 */
[----:B------:R3:W5:Y:S02]  /*2080*/  LDG.E.LTC128B.U16 R20, desc[UR12][R4.64+0x10] ;  /* 0x0000100c04147981 */ /* 0x000764000c1e1520 */
.L_x_34:
[----:B------:R-:W-:Y:S05]  /*2090*/  BSYNC B0 ;  /* 0x0000000000007941 */ /* 0x000fea0003800000 */
.L_x_33:
[----:B-----5:R-:W-:Y:S01]  /*20a0*/  HADD2.F32 R15, -RZ, R20.H0_H0 ;  /* 0x20000014ff0f7230 */ /* 0x020fe20000004100 */
[----:B------:R-:W-:Y:S01]  /*20b0*/  ISETP.GT.AND P2, PT, R10, 0x9, PT ;  /* 0x000000090a00780c */ /* 0x000fe20003f44270 */
[----:B------:R-:W-:Y:S03]  /*20c0*/  BSSY B0, `(.L_x_35) ;  /* 0x0000009000007945 */ /* 0x000fe60003800000 */
[----:B------:R-:W-:Y:S01]  /*20d0*/  FMUL R15, R15, R14 ;  /* 0x0000000e0f0f7220 */ /* 0x000fe20000400000 */
[----:B------:R-:W-:Y:S02]  /*20e0*/  ISETP.GT.AND P1, PT, R0, RZ, P2 ;  /* 0x000000ff0000720c */ /* 0x000fe40001724270 */
[----:B0-----:R-:W-:Y:S01]  /*20f0*/  P2R R16, PR, RZ, 0x4 ;  /* 0x00000004ff107803 */ /* 0x001fe20000000000 */
[----:B------:R-:W-:-:S05]  /*2100*/  FFMA R15, R124, R11, R15 ;  /* 0x0000000b7c0f7223 */ /* 0x000fca000000000f */
[----:B------:R-:W-:-:S05]  /*2110*/  F2FP.F16.F32.PACK_AB R15, RZ, R15 ;  /* 0x0000000fff0f723e */ /* 0x000fca00000000ff */
[----:B------:R0:W-:Y:S01]  /*2120*/  @P0 STG.E.U16 desc[UR12][R2.64+0x10], R15 ;  /* 0x0000100f02000986 */ /* 0x0001e2000c10150c */
[----:B------:R-:W-:Y:S05]  /*2130*/  @!P1 BRA `(.L_x_36) ;  /* 0x0000000000049947 */ /* 0x000fea0003800000 */
[----:B------:R4:W5:Y:S02]  /*2140*/  LDG.E.LTC128B.U16 R20, desc[UR12][R4.64+0x12] ;  /* 0x0000120c04147981 */ /* 0x000964000c1e1520 */
.L_x_36:
[----:B------:R-:W-:Y:S05]  /*2150*/  BSYNC B0 ;  /* 0x0000000000007941 */ /* 0x000fea0003800000 */
.L_x_35:
[----:B0----5:R-:W-:Y:S01]  /*2160*/  HADD2.F32 R15, -RZ, R20.H0_H0 ;  /* 0x20000014ff0f7230 */ /* 0x021fe20000004100 */
[----:B------:R-:W-:Y:S01]  /*2170*/  ISETP.GT.AND P0, PT, R0, 0x8, P3 ;  /* 0x000000080000780c */ /* 0x000fe20001f04270 */
[----:B------:R-:W-:Y:S03]  /*2180*/  BSSY B0, `(.L_x_37) ;  /* 0x0000007000007945 */ /* 0x000fe60003800000 */
[----:B------:R-:W-:-:S04]  /*2190*/  FMUL R16, R15, R14 ;  /* 0x0000000e0f107220 */ /* 0x000fc80000400000 */
[----:B------:R-:W-:-:S05]  /*21a0*/  FFMA R16, R125, R11, R16 ;  /* 0x0000000b7d107223 */ /* 0x000fca0000000010 */
[----:B------:R-:W-:-:S05]  /*21b0*/  F2FP.F16.F32.PACK_AB R16, RZ, R16 ;  /* 0x00000010ff10723e */ /* 0x000fca00000000ff */
[----:B------:R0:W-:Y:S01]  /*21c0*/  @P1 STG.E.U16 desc[UR12][R2.64+0x12], R16 ;  /* 0x0000121002001986 */ /* 0x0001e2000c10150c */
[----:B------:R-:W-:Y:S05]  /*21d0*/  @!P0 BRA `(.L_x_38) ;  /* 0x0000000000048947 */ /* 0x000fea0003800000 */
[----:B------:R0:W5:Y:S02]  /*21e0*/  LDG.E.LTC128B.U16 R20, desc[UR12][R8.64+0x10] ;  /* 0x0000100c08147981 */ /* 0x000164000c1e1520 */
.L_x_38:
[----:B------:R-:W-:Y:S05]  /*21f0*/  BSYNC B0 ;  /* 0x0000000000007941 */ /* 0x000fea0003800000 */
.L_x_37:
[----:B-----5:R-:W-:Y:S01]  /*2200*/  HADD2.F32 R15, -RZ, R20.H0_H0 ;  /* 0x20000014ff0f7230 */ /* 0x020fe20000004100 */
        /* <DEDUP_REMOVED lines=8> */
.L_x_40:
[----:B------:R-:W-:Y:S05]  /*2290*/  BSYNC B0 ;  /* 0x0000000000007941 */ /* 0x000fea0003800000 */
.L_x_39:
[----:B0----5:R-:W-:Y:S01]  /*22a0*/  HADD2.F32 R15, -RZ, R20.H0_H0 ;  /* 0x20000014ff0f7230 */ /* 0x021fe20000004100 */
[----:B------:R-:W-:Y:S01]  /*22b0*/  ISETP.GT.AND P2, PT, R10, 0x10, PT ;  /* 0x000000100a00780c */ /* 0x000fe20003f44270 */
[----:B------:R-:W-:Y:S03]  /*22c0*/  BSSY B0, `(.L_x_41) ;  /* 0x0000009000007945 */ /* 0x000fe60003800000 */
[----:B------:R-:W-:Y:S01]  /*22d0*/  FMUL R16, R15, R14 ;  /* 0x0000000e0f107220 */ /* 0x000fe20000400000 */
[----:B------:R-:W-:Y:S02]  /*22e0*/  ISETP.GT.AND P0, PT, R0, RZ, P2 ;  /* 0x000000ff0000720c */ /* 0x000fe40001704270 */
[----:B------:R-:W-:Y:S01]  /*22f0*/  P2R R15, PR, RZ, 0x4 ;  /* 0x00000004ff0f7803 */ /* 0x000fe20000000000 */
[----:B------:R-:W-:-:S05]  /*2300*/  FFMA R16, R127, R11, R16 ;  /* 0x0000000b7f107223 */ /* 0x000fca0000000010 */
[----:B------:R-:W-:-:S05]  /*2310*/  F2FP.F16.F32.PACK_AB R16, RZ, R16 ;  /* 0x00000010ff10723e */ /* 0x000fca00000000ff */
[----:B------:R0:W-:Y:S01]  /*2320*/  @P1 STG.E.U16 desc[UR12][R6.64+0x12], R16 ;  /* 0x0000121006001986 */ /* 0x0001e2000c10150c */
[----:B------:R-:W-:Y:S05]  /*2330*/  @!P0 BRA `(.L_x_42) ;  /* 0x0000000000048947 */ /* 0x000fea0003800000 */
[----:B------:R0:W5:Y:S02]  /*2340*/  LDG.E.LTC128B.U16 R20, desc[UR12][R4.64+0x20] ;  /* 0x0000200c04147981 */ /* 0x000164000c1e1520 */
.L_x_42:
[----:B------:R-:W-:Y:S05]  /*2350*/  BSYNC B0 ;  /* 0x0000000000007941 */ /* 0x000fea0003800000 */
.L_x_41:
[----:B-----5:R-:W-:Y:S01]  /*2360*/  HADD2.F32 R15, -RZ, R20.H0_H0 ;  /* 0x20000014ff0f7230 */ /* 0x020fe20000004100 */
[----:B------:R-:W-:Y:S01]  /*2370*/  ISETP.GT.AND P1, PT, R10, 0x11, PT ;  /* 0x000000110a00780c */ /* 0x000fe20003f24270 */
[----:B------:R-:W-:Y:S03]  /*2380*/  BSSY B0, `(.L_x_43) ;  /* 0x0000009000007945 */ /* 0x000fe60003800000 */
[----:B------:R-:W-:-:S04]  /*2390*/  FMUL R15, R15, R14 ;  /* 0x0000000e0f0f7220 */ /* 0x000fc80000400000 */
[----:B------:R-:W-:-:S05]  /*23a0*/  FFMA R15, R128, R11, R15 ;  /* 0x0000000b800f7223 */ /* 0x000fca000000000f */
[----:B------:R-:W-:-:S05]  /*23b0*/  F2FP.F16.F32.PACK_AB R15, RZ, R15 ;  /* 0x0000000fff0f723e */ /* 0x000fca00000000ff */
[----:B------:R1:W-:Y:S01]  /*23c0*/  @P0 STG.E.U16 desc[UR12][R2.64+0x20], R15 ;  /* 0x0000200f02000986 */ /* 0x0003e2000c10150c */
[----:B------:R-:W-:Y:S02]  /*23d0*/  ISETP.GT.AND P0, PT, R0, RZ, P1 ;  /* 0x000000ff0000720c */ /* 0x000fe40000f04270 */
[----:B-1----:R-:W-:-:S11]  /*23e0*/  P2R R15, PR, RZ, 0x2 ;  /* 0x00000002ff0f7803 */ /* 0x002fd60000000000 */
[----:B------:R-:W-:Y:S05]  /*23f0*/  @!P0 BRA `(.L_x_44) ;  /* 0x0000000000048947 */ /* 0x000fea0003800000 */
[----:B------:R1:W5:Y:S02]  /*2400*/  LDG.E.LTC128B.U16 R20, desc[UR12][R4.64+0x22] ;  /* 0x0000220c04147981 */ /* 0x000364000c1e1520 */
.L_x_44:
[----:B------:R-:W-:Y:S05]  /*2410*/  BSYNC B0 ;  /* 0x0000000000007941 */ /* 0x000fea0003800000 */
.L_x_43:
[----:B-----5:R-:W-:Y:S01]  /*2420*/  HADD2.F32 R15, -RZ, R20.H0_H0 ;  /* 0x20000014ff0f7230 */ /* 0x020fe20000004100 */
[----:B------:R-:W-:Y:S04]  /*2430*/  BSSY B0, `(.L_x_45) ;  /* 0x0000008000007945 */ /* 0x000fe80003800000 */
[----:B0-----:R-:W-:-:S04]  /*2440*/  FMUL R16, R15, R14 ;  /* 0x0000000e0f107220 */ /* 0x001fc80000400000 */
[----:B------:R-:W-:-:S05]  /*2450*/  FFMA R16, R129, R11, R16 ;  /* 0x0000000b81107223 */ /* 0x000fca0000000010 */
[----:B------:R-:W-:-:S05]  /*2460*/  F2FP.F16.F32.PACK_AB R16, RZ, R16 ;  /* 0x00000010ff10723e */ /* 0x000fca00000000ff */
[----:B------:R0:W-:Y:S01]  /*2470*/  @P0 STG.E.U16 desc[UR12][R2.64+0x22], R16 ;  /* 0x0000221002000986 */ /* 0x0001e2000c10150c */
[----:B------:R-:W-:-:S13]  /*2480*/  ISETP.GT.AND P0, PT, R0, 0x8, P2 ;  /* 0x000000080000780c */ /* 0x000fda0001704270 */
[----:B0-----:R-:W-:Y:S05]  /*2490*/  @!P0 BRA `(.L_x_46) ;  /* 0x0000000000048947 */ /* 0x001fea0003800000 */
[----:B------:R0:W5:Y:S02]  /*24a0*/  LDG.E.LTC128B.U16 R20, desc[UR12][R8.64+0x20] ;  /* 0x0000200c08147981 */ /* 0x000164000c1e1520 */
.L_x_46:
[----:B------:R-:W-:Y:S05]  /*24b0*/  BSYNC B0 ;  /* 0x0000000000007941 */ /* 0x000fea0003800000 */
.L_x_45:
[----:B-----5:R-:W-:Y:S01]  /*24c0*/  HADD2.F32 R15, -RZ, R20.H0_H0 ;  /* 0x20000014ff0f7230 */ /* 0x020fe20000004100 */
[----:B------:R-:W-:Y:S04]  /*24d0*/  BSSY B0, `(.L_x_47) ;  /* 0x0000008000007945 */ /* 0x000fe80003800000 */
[----:B------:R-:W-:-:S04]  /*24e0*/  FMUL R15, R15, R14 ;  /* 0x0000000e0f0f7220 */ /* 0x000fc80000400000 */
[----:B------:R-:W-:-:S05]  /*24f0*/  FFMA R15, R130, R11, R15 ;  /* 0x0000000b820f7223 */ /* 0x000fca000000000f */
[----:B------:R-:W-:-:S05]  /*2500*/  F2FP.F16.F32.PACK_AB R15, RZ, R15 ;  /* 0x0000000fff0f723e */ /* 0x000fca00000000ff */
[----:B------:R0:W-:Y:S01]  /*2510*/  @P0 STG.E.U16 desc[UR12][R6.64+0x20], R15 ;  /* 0x0000200f06000986 */ /* 0x0001e2000c10150c */
[----:B------:R-:W-:-:S13]  /*2520*/  ISETP.GT.AND P0, PT, R0, 0x8, P1 ;  /* 0x000000080000780c */ /* 0x000fda0000f04270 */
[----:B0-----:R-:W-:Y:S05]  /*2530*/  @!P0 BRA `(.L_x_48) ;  /* 0x0000000000048947 */ /* 0x001fea0003800000 */
[----:B------:R0:W5:Y:S02]  /*2540*/  LDG.E.LTC128B.U16 R20, desc[UR12][R8.64+0x22] ;  /* 0x0000220c08147981 */ /* 0x000164000c1e1520 */
.L_x_48:
[----:B------:R-:W-:Y:S05]  /*2550*/  BSYNC B0 ;  /* 0x0000000000007941 */ /* 0x000fea0003800000 */
.L_x_47:
[----:B-----5:R-:W-:Y:S01]  /*2560*/  HADD2.F32 R15, -RZ, R20.H0_H0 ;  /* 0x20000014ff0f7230 */ /* 0x020fe20000004100 */
[C---:B------:R-:W-:Y:S01]  /*2570*/  SHF.L.U64.HI R21, R12.reuse, 0x7, R13 ;  /* 0x000000070c157819 */ /* 0x040fe2000001020d */
[----:B------:R-:W-:Y:S01]  /*2580*/  IMAD.SHL.U32 R17, R12, 0x80, RZ ;  /* 0x000000800c117824 */ /* 0x000fe200078e00ff */
[----:B------:R-:W-:Y:S01]  /*2590*/  ISETP.GT.AND P2, PT, R10, 0x18, PT ;  /* 0x000000180a00780c */ /* 0x000fe20003f44270 */
[----:B------:R-:W-:Y:S01]  /*25a0*/  BSSY B0, `(.L_x_49) ;  /* 0x000000e000007945 */ /* 0x000fe20003800000 */
[----:B------:R-:W-:Y:S02]  /*25b0*/  FMUL R16, R15, R14 ;  /* 0x0000000e0f107220 */ /* 0x000fe40000400000 */
[----:B------:R-:W-:Y:S02]  /*25c0*/  LOP3.LUT R15, R17, 0x2, RZ, 0xfc, !PT ;  /* 0x00000002110f7812 */ /* 0x000fe400078efcff */
[----:B------:R-:W-:-:S05]  /*25d0*/  FFMA R16, R131, R11, R16 ;  /* 0x0000000b83107223 */ /* 0x000fca0000000010 */
[----:B------:R-:W-:-:S05]  /*25e0*/  F2FP.F16.F32.PACK_AB R16, RZ, R16 ;  /* 0x00000010ff10723e */ /* 0x000fca00000000ff */
[----:B------:R1:W-:Y:S01]  /*25f0*/  @P0 STG.E.U16 desc[UR12][R6.64+0x22], R16 ;  /* 0x0000221006000986 */ /* 0x0003e2000c10150c */
[----:B------:R-:W-:-:S05]  /*2600*/  IADD3 R124, P0, R15, R2, RZ ;  /* 0x000000020f7c7210 */ /* 0x000fca0007f1e0ff */
[----:B------:R-:W-:Y:S01]  /*2610*/  IMAD.X R125, R21, 0x1, R3, P0 ;  /* 0x00000001157d7824 */ /* 0x000fe200000e0603 */
[----:B------:R-:W-:-:S05]  /*2620*/  IADD3 R12, P0, R17, R2, RZ ;  /* 0x00000002110c7210 */ /* 0x000fca0007f1e0ff */
[----:B------:R-:W-:Y:S01]  /*2630*/  IMAD.X R13, R21, 0x1, R3, P0 ;  /* 0x00000001150d7824 */ /* 0x000fe200000e0603 */
[----:B------:R-:W-:Y:S02]  /*2640*/  ISETP.GT.AND P0, PT, R0, RZ, P2 ;  /* 0x000000ff0000720c */ /* 0x000fe40001704270 */
[----:B-1----:R-:W-:-:S11]  /*2650*/  P2R R16, PR, RZ, 0x4 ;  /* 0x00000004ff107803 */ /* 0x002fd60000000000 */
[----:B------:R-:W-:Y:S05]  /*2660*/  @!P0 BRA `(.L_x_50) ;  /* 0x0000000000048947 */ /* 0x000fea0003800000 */
[----:B------:R1:W5:Y:S02]  /*2670*/  LDG.E.LTC128B.U16 R20, desc[UR12][R4.64+0x30] ;  /* 0x0000300c04147981 */ /* 0x000364000c1e1520 */
.L_x_50:
[----:B------:R-:W-:Y:S05]  /*2680*/  BSYNC B0 ;  /* 0x0000000000007941 */ /* 0x000fea0003800000 */
.L_x_49:
[----:B-----5:R-:W-:Y:S01]  /*2690*/  HADD2.F32 R19, -RZ, R20.H0_H0 ;  /* 0x20000014ff137230 */ /* 0x020fe20000004100 */
[----:B------:R-:W-:Y:S01]  /*26a0*/  ISETP.GT.AND P1, PT, R10, 0x19, PT ;  /* 0x000000190a00780c */ /* 0x000fe20003f24270 */
[----:B------:R-:W-:Y:S03]  /*26b0*/  BSSY B0, `(.L_x_51) ;  /* 0x0000009000007945 */ /* 0x000fe60003800000 */
[----:B------:R-:W-:Y:S01]  /*26c0*/  FMUL R19, R19, R14 ;  /* 0x0000000e13137220 */ /* 0x000fe20000400000 */
[----:B------:R-:W-:-:S03]  /*26d0*/  P2R R16, PR, RZ, 0x2 ;  /* 0x00000002ff107803 */ /* 0x000fc60000000000 */
[----:B------:R-:W-:-:S05]  /*26e0*/  FFMA R19, R132, R11, R19 ;  /* 0x0000000b84137223 */ /* 0x000fca0000000013 */
[----:B------:R-:W-:-:S05]  /*26f0*/  F2FP.F16.F32.PACK_AB R19, RZ, R19 ;  /* 0x00000013ff13723e */ /* 0x000fca00000000ff */
[----:B------:R0:W-:Y:S01]  /*2700*/  @P0 STG.E.U16 desc[UR12][R2.64+0x30], R19 ;  /* 0x0000301302000986 */ /* 0x0001e2000c10150c */
[----:B------:R-:W-:-:S13]  /*2710*/  ISETP.GT.AND P0, PT, R0, RZ, P1 ;  /* 0x000000ff0000720c */ /* 0x000fda0000f04270 */
[----:B0-----:R-:W-:Y:S05]  /*2720*/  @!P0 BRA `(.L_x_52) ;  /* 0x0000000000048947 */ /* 0x001fea0003800000 */
[----:B------:R0:W5:Y:S02]  /*2730*/  LDG.E.LTC128B.U16 R20, desc[UR12][R4.64+0x32] ;  /* 0x0000320c04147981 */ /* 0x000164000c1e1520 */
.L_x_52:
[----:B------:R-:W-:Y:S05]  /*2740*/  BSYNC B0 ;  /* 0x0000000000007941 */ /* 0x000fea0003800000 */
.L_x_51:
        /* <DEDUP_REMOVED lines=9> */
.L_x_54:
[----:B------:R-:W-:Y:S05]  /*27e0*/  BSYNC B0 ;  /* 0x0000000000007941 */ /* 0x000fea0003800000 */
.L_x_53:
        /* <DEDUP_REMOVED lines=9> */
.L_x_56:
[----:B------:R-:W-:Y:S05]  /*2880*/  BSYNC B0 ;  /* 0x0000000000007941 */ /* 0x000fea0003800000 */
.L_x_55:
        /* <DEDUP_REMOVED lines=11> */
.L_x_58:
[----:B------:R-:W-:Y:S05]  /*2940*/  BSYNC B0 ;  /* 0x0000000000007941 */ /* 0x000fea0003800000 */
.L_x_57:
        /* <DEDUP_REMOVED lines=11> */
.L_x_60:
[----:B------:R-:W-:Y:S05]  /*2a00*/  BSYNC B0 ;  /* 0x0000000000007941 */ /* 0x000fea0003800000 */
.L_x_59:
        /* <DEDUP_REMOVED lines=9> */
.L_x_62:
[----:B------:R-:W-:Y:S05]  /*2aa0*/  BSYNC B0 ;  /* 0x0000000000007941 */ /* 0x000fea0003800000 */
.L_x_61:
        /* <DEDUP_REMOVED lines=9> */
.L_x_64:
[----:B------:R-:W-:Y:S05]  /*2b40*/  BSYNC B0 ;  /* 0x0000000000007941 */ /* 0x000fea0003800000 */
.L_x_63:
        /* <DEDUP_REMOVED lines=11> */
.L_x_66:
[----:B------:R-:W-:Y:S05]  /*2c00*/  BSYNC B0 ;  /* 0x0000000000007941 */ /* 0x000fea0003800000 */
.L_x_65:
[----:B-----5:R-:W-:Y:S01]  /*2c10*/  HADD2.F32 R19, -RZ, R20.H0_H0 ;  /* 0x20000014ff137230 */ /* 0x020fe20000004100 */
[----:B------:R-:W-:Y:S01]  /*2c20*/  ISETP.GT.AND P4, PT, R10, 0x29, PT ;  /* 0x000000290a00780c */ /* 0x000fe20003f84270 */
[----:B------:R-:W-:Y:S03]  /*2c30*/  BSSY B0, `(.L_x_67) ;  /* 0x0000008000007945 */ /* 0x000fe60003800000 */
[----:B------:R-:W-:-:S04]  /*2c40*/  FMUL R19, R19, R14 ;  /* 0x0000000e13137220 */ /* 0x000fc80000400000 */
[----:B------:R-:W-:-:S05]  /*2c50*/  FFMA R19, R140, R11, R19 ;  /* 0x0000000b8c137223 */ /* 0x000fca0000000013 */
[----:B------:R-:W-:-:S05]  /*2c60*/  F2FP.F16.F32.PACK_AB R19, RZ, R19 ;  /* 0x00000013ff13723e */ /* 0x000fca00000000ff */
[----:B------:R0:W-:Y:S01]  /*2c70*/  @P0 STG.E.U16 desc[UR12][R2.64+0x50], R19 ;  /* 0x0000501302000986 */ /* 0x0001e2000c10150c */
[----:B------:R-:W-:-:S13]  /*2c80*/  ISETP.GT.AND P0, PT, R0, RZ, P4 ;  /* 0x000000ff0000720c */ /* 0x000fda0002704270 */
[----:B0-----:R-:W-:Y:S05]  /*2c90*/  @!P0 BRA `(.L_x_68) ;  /* 0x0000000000048947 */ /* 0x001fea0003800000 */
[----:B------:R0:W5:Y:S02]  /*2ca0*/  LDG.E.LTC128B.U16 R20, desc[UR12][R4.64+0x52] ;  /* 0x0000520c04147981 */ /* 0x000164000c1e1520 */
.L_x_68:
[----:B------:R-:W-:Y:S05]  /*2cb0*/  BSYNC B0 ;  /* 0x0000000000007941 */ /* 0x000fea0003800000 */
.L_x_67:
        /* <DEDUP_REMOVED lines=9> */
.L_x_70:
[----:B------:R-:W-:Y:S05]  /*2d50*/  BSYNC B0 ;  /* 0x0000000000007941 */ /* 0x000fea0003800000 */
.L_x_69:
        /* <DEDUP_REMOVED lines=9> */
.L_x_72:
[----:B------:R-:W-:Y:S05]  /*2df0*/  BSYNC B0 ;  /* 0x0000000000007941 */ /* 0x000fea0003800000 */
.L_x_71:
        /* <DEDUP_REMOVED lines=10> */
.L_x_74:
[----:B------:R-:W-:Y:S05]  /*2ea0*/  BSYNC B0 ;  /* 0x0000000000007941 */ /* 0x000fea0003800000 */
.L_x_73:
        /* <DEDUP_REMOVED lines=10> */
.L_x_76:
[----:B------:R-:W-:Y:S05]  /*2f50*/  BSYNC B0 ;  /* 0x0000000000007941 */ /* 0x000fea0003800000 */
.L_x_75:
        /* <DEDUP_REMOVED lines=9> */
.L_x_78:
[----:B------:R-:W-:Y:S05]  /*2ff0*/  BSYNC B0 ;  /* 0x0000000000007941 */ /* 0x000fea0003800000 */
.L_x_77:
        /* <DEDUP_REMOVED lines=9> */
.L_x_80:
[----:B------:R-:W-:Y:S05]  /*3090*/  BSYNC B0 ;  /* 0x0000000000007941 */ /* 0x000fea0003800000 */
.L_x_79:
        /* <DEDUP_REMOVED lines=10> */
.L_x_82:
[----:B------:R-:W-:Y:S05]  /*3140*/  BSYNC B0 ;  /* 0x0000000000007941 */ /* 0x000fea0003800000 */
.L_x_81:
[----:B-----5:R-:W-:Y:S01]  /*3150*/  HADD2.F32 R19, -RZ, R20.H0_H0 ;  /* 0x20000014ff137230 */ /* 0x020fe20000004100 */
[----:B------:R-:W-:Y:S04]  /*3160*/  BSSY B0, `(.L_x_83) ;  /* 0x0000009000007945 */ /* 0x000fe80003800000 */
[----:B------:R-:W-:-:S04]  /*3170*/  FMUL R19, R19, R14 ;  /* 0x0000000e13137220 */ /* 0x000fc80000400000 */
[----:B------:R-:W-:-:S05]  /*3180*/  FFMA R19, R148, R11, R19 ;  /* 0x0000000b94137223 */ /* 0x000fca0000000013 */
[----:B------:R-:W-:-:S05]  /*3190*/  F2FP.F16.F32.PACK_AB R19, RZ, R19 ;  /* 0x00000013ff13723e */ /* 0x000fca00000000ff */
[----:B------:R0:W-:Y:S01]  /*31a0*/  @P0 STG.E.U16 desc[UR12][R2.64+0x70], R19 ;  /* 0x0000701302000986 */ /* 0x0001e2000c10150c */
[----:B------:R-:W-:-:S04]  /*31b0*/  ISETP.GT.AND P0, PT, R10, 0x39, PT ;  /* 0x000000390a00780c */ /* 0x000fc80003f04270 */
[----:B------:R-:W-:-:S13]  /*31c0*/  ISETP.GT.AND P5, PT, R0, RZ, P0 ;  /* 0x000000ff0000720c */ /* 0x000fda00007a4270 */
[----:B0-----:R-:W-:Y:S05]  /*31d0*/  @!P5 BRA `(.L_x_84) ;  /* 0x000000000004d947 */ /* 0x001fea0003800000 */
[----:B------:R0:W5:Y:S02]  /*31e0*/  LDG.E.LTC128B.U16 R20, desc[UR12][R4.64+0x72] ;  /* 0x0000720c04147981 */ /* 0x000164000c1e1520 */
.L_x_84:
[----:B------:R-:W-:Y:S05]  /*31f0*/  BSYNC B0 ;  /* 0x0000000000007941 */ /* 0x000fea0003800000 */
.L_x_83:
        /* <DEDUP_REMOVED lines=9> */
.L_x_86:
[----:B------:R-:W-:Y:S05]  /*3290*/  BSYNC B0 ;  /* 0x0000000000007941 */ /* 0x000fea0003800000 */
.L_x_85:
        /* <DEDUP_REMOVED lines=9> */
.L_x_88:
[----:B------:R-:W-:Y:S05]  /*3330*/  BSYNC B0 ;  /* 0x0000000000007941 */ /* 0x000fea0003800000 */
.L_x_87:
[----:B-----5:R-:W-:Y:S01]  /*3340*/  HADD2.F32 R19, -RZ, R20.H0_H0 ;  /* 0x20000014ff137230 */ /* 0x020fe20000004100 */
[----:B------:R-:W-:Y:S01]  /*3350*/  LOP3.LUT R123, R17, 0x10, RZ, 0xfc, !PT ;  /* 0x00000010117b7812 */ /* 0x000fe200078efcff */
[----:B------:R-:W-:Y:S02]  /*3360*/  USHF.L.U32 UR22, UR4, 0x7, URZ ;  /* 0x0000000704167899 */ /* 0x000fe4000800063f */
[----:B------:R-:W-:Y:S01]  /*3370*/  USHF.L.U64.HI UR4, UR4, 0x7, UR5 ;  /* 0x0000000704047899 */ /* 0x000fe20008010205 */
[----:B------:R-:W-:-:S04]  /*3380*/  FMUL R16, R19, R14 ;  /* 0x0000000e13107220 */ /* 0x000fc80000400000 */
[----:B------:R-:W-:-:S05]  /*3390*/  FFMA R16, R151, R11, R16 ;  /* 0x0000000b97107223 */ /* 0x000fca0000000010 */
[----:B------:R-:W-:-:S05]  /*33a0*/  F2FP.F16.F32.PACK_AB R16, RZ, R16 ;  /* 0x00000010ff10723e */ /* 0x000fca00000000ff */
[----:B------:R1:W-:Y:S01]  /*33b0*/  @P5 STG.E.U16 desc[UR12][R6.64+0x72], R16 ;  /* 0x0000721006005986 */ /* 0x0003e2000c10150c */
[----:B------:R-:W-:-:S05]  /*33c0*/  IADD3 R126, P5, R123, R2, RZ ;  /* 0x000000027b7e7210 */ /* 0x000fca0007fbe0ff */
[----:B------:R-:W-:Y:S01]  /*33d0*/  IMAD.X R127, R21, 0x1, R3, P5 ;  /* 0x00000001157f7824 */ /* 0x000fe200028e0603 */
[----:B------:R-:W-:-:S04]  /*33e0*/  IADD3 R18, P5, R4, UR22, RZ ;  /* 0x0000001604127c10 */ /* 0x000fc8000ffbe0ff */
[----:B------:R-:W-:Y:S02]  /*33f0*/  IADD3.X R19, R5, UR4, RZ, P5, !PT ;  /* 0x0000000405137c10 */ /* 0x000fe4000affe4ff */
[----:B------:R-:W-:-:S04]  /*3400*/  ISETP.GT.AND P5, PT, R10, RZ, PT ;  /* 0x000000ff0a00720c */ /* 0x000fc80003fa4270 */
[----:B------:R-:W-:-:S13]  /*3410*/  ISETP.GT.AND P5, PT, R0, 0x40, P5 ;  /* 0x000000400000780c */ /* 0x000fda0002fa4270 */
[----:B------:R-:W2:Y:S01]  /*3420*/  @P5 LDG.E.LTC128B.U16 R20, desc[UR12][R18.64] ;  /* 0x0000000c12145981 */ /* 0x000ea2000c1e1520 */
[----:B------:R-:W-:Y:S01]  /*3430*/  LOP3.LUT R121, R17, 0x12, RZ, 0xfc, !PT ;  /* 0x0000001211797812 */ /* 0x000fe200078efcff */
[----:B------:R-:W-:Y:S01]  /*3440*/  ULOP3.LUT UR21, UR22, 0x2, URZ, 0xfc, !UPT ;  /* 0x0000000216157892 */ /* 0x000fe2000f8efc3f */
[----:B--2---:R-:W-:-:S05]  /*3450*/  HADD2.F32 R23, -RZ, R20.H0_H0 ;  /* 0x20000014ff177230 */ /* 0x004fca0000004100 */
[----:B------:R-:W-:-:S04]  /*3460*/  FMUL R23, R23, R14 ;  /* 0x0000000e17177220 */ /* 0x000fc80000400000 */
[----:B------:R-:W-:-:S05]  /*3470*/  FFMA R23, R88, R11, R23 ;  /* 0x0000000b58177223 */ /* 0x000fca0000000017 */
[----:B------:R-:W-:-:S04]  /*3480*/  F2FP.F16.F32.PACK_AB R23, RZ, R23 ;  /* 0x00000017ff17723e */ /* 0x000fc800000000ff */
[----:B------:R-:W-:-:S05]  /*3490*/  PRMT R22, R23, 0x7610, R22 ;  /* 0x0000761017167816 */ /* 0x000fca0000000016 */
[----:B------:R2:W-:Y:S01]  /*34a0*/  @P5 STG.E.U16 desc[UR12][R12.64], R22 ;  /* 0x000000160c005986 */ /* 0x0005e2000c10150c */
[----:B------:R-:W-:-:S05]  /*34b0*/  IADD3 R128, P5, R121, R2, RZ ;  /* 0x0000000279807210 */ /* 0x000fca0007fbe0ff */
[----:B------:R-:W-:Y:S01]  /*34c0*/  IMAD.X R129, R21, 0x1, R3, P5 ;  /* 0x0000000115817824 */ /* 0x000fe200028e0603 */
[----:B------:R-:W-:-:S04]  /*34d0*/  IADD3 R130, P5, R4, UR21, RZ ;  /* 0x0000001504827c10 */ /* 0x000fc8000ffbe0ff */
[----:B------:R-:W-:Y:S02]  /*34e0*/  IADD3.X R131, R5, UR4, RZ, P5, !PT ;  /* 0x0000000405837c10 */ /* 0x000fe4000affe4ff */
[----:B------:R-:W-:-:S13]  /*34f0*/  ISETP.GT.AND P5, PT, R0, 0x40, P6 ;  /* 0x000000400000780c */ /* 0x000fda00037a4270 */
[----:B------:R-:W3:Y:S01]  /*3500*/  @P5 LDG.E.LTC128B.U16 R20, desc[UR12][R130.64] ;  /* 0x0000000c82145981 */ /* 0x000ee2000c1e1520 */
[----:B------:R-:W-:Y:S01]  /*3510*/  BSSY B0, `(.L_x_89) ;  /* 0x000000e000007945 */ /* 0x000fe20003800000 */
[----:B---3--:R-:W-:-:S05]  /*3520*/  HADD2.F32 R23, -RZ, R20.H0_H0 ;  /* 0x20000014ff177230 */ /* 0x008fca0000004100 */
[----:B-1----:R-:W-:-:S04]  /*3530*/  FMUL R16, R23, R14 ;  /* 0x0000000e17107220 */ /* 0x002fc80000400000 */
[----:B------:R-:W-:-:S05]  /*3540*/  FFMA R16, R89, R11, R16 ;  /* 0x0000000b59107223 */ /* 0x000fca0000000010 */
[----:B------:R-:W-:-:S05]  /*3550*/  F2FP.F16.F32.PACK_AB R16, RZ, R16 ;  /* 0x00000010ff10723e */ /* 0x000fca00000000ff */
[----:B------:R1:W-:Y:S01]  /*3560*/  @P5 STG.E.U16 desc[UR12][R124.64], R16 ;  /* 0x000000107c005986 */ /* 0x0003e2000c10150c */
[----:B------:R-:W-:-:S05]  /*3570*/  IADD3 R88, P5, R17, R6, RZ ;  /* 0x0000000611587210 */ /* 0x000fca0007fbe0ff */
[----:B------:R-:W-:Y:S01]  /*3580*/  IMAD.X R89, R21, 0x1, R7, P5 ;  /* 0x0000000115597824 */ /* 0x000fe200028e0607 */
[----:B--2---:R-:W-:-:S04]  /*3590*/  IADD3 R22, P5, R8, UR22, RZ ;  /* 0x0000001608167c10 */ /* 0x004fc8000ffbe0ff */
[----:B------:R-:W-:Y:S02]  /*35a0*/  IADD3.X R23, R9, UR4, RZ, P5, !PT ;  /* 0x0000000409177c10 */ /* 0x000fe4000affe4ff */
[----:B------:R-:W-:-:S04]  /*35b0*/  ISETP.GT.AND P5, PT, R10, RZ, PT ;  /* 0x000000ff0a00720c */ /* 0x000fc80003fa4270 */
[----:B------:R-:W-:-:S13]  /*35c0*/  ISETP.GT.AND P5, PT, R0, 0x48, P5 ;  /* 0x000000480000780c */ /* 0x000fda0002fa4270 */
[----:B-1----:R-:W-:Y:S05]  /*35d0*/  @!P5 BRA `(.L_x_90) ;  /* 0x000000000004d947 */ /* 0x002fea0003800000 */
[----:B------:R1:W5:Y:S02]  /*35e0*/  LDG.E.LTC128B.U16 R20, desc[UR12][R22.64] ;  /* 0x0000000c16147981 */ /* 0x000364000c1e1520 */
.L_x_90:
[----:B------:R-:W-:Y:S05]  /*35f0*/  BSYNC B0 ;  /* 0x0000000000007941 */ /* 0x000fea0003800000 */
.L_x_89:
[----:B-----5:R-:W-:Y:S01]  /*3600*/  HADD2.F32 R125, -RZ, R20.H0_H0 ;  /* 0x20000014ff7d7230 */ /* 0x020fe20000004100 */
[----:B------:R-:W-:Y:S04]  /*3610*/  BSSY B0, `(.L_x_91) ;  /* 0x000000c000007945 */ /* 0x000fe80003800000 */
[----:B------:R-:W-:-:S04]  /*3620*/  FMUL R125, R125, R14 ;  /* 0x0000000e7d7d7220 */ /* 0x000fc80000400000 */
[----:B------:R-:W-:-:S05]  /*3630*/  FFMA R125, R90, R11, R125 ;  /* 0x0000000b5a7d7223 */ /* 0x000fca000000007d */
[----:B------:R-:W-:-:S05]  /*3640*/  F2FP.F16.F32.PACK_AB R125, RZ, R125 ;  /* 0x0000007dff7d723e */ /* 0x000fca00000000ff */
[----:B------:R2:W-:Y:S01]  /*3650*/  @P5 STG.E.U16 desc[UR12][R88.64], R125 ;  /* 0x0000007d58005986 */ /* 0x0005e2000c10150c */
[----:B------:R-:W-:-:S05]  /*3660*/  IADD3 R132, P5, R15, R6, RZ ;  /* 0x000000060f847210 */ /* 0x000fca0007fbe0ff */
[----:B------:R-:W-:Y:S01]  /*3670*/  IMAD.X R133, R21, 0x1, R7, P5 ;  /* 0x0000000115857824 */ /* 0x000fe200028e0607 */
[----:B------:R-:W-:-:S13]  /*3680*/  ISETP.GT.AND P5, PT, R0, 0x48, P6 ;  /* 0x000000480000780c */ /* 0x000fda00037a4270 */
[----:B--2---:R-:W-:Y:S05]  /*3690*/  @!P5 BRA `(.L_x_92) ;  /* 0x00000000000cd947 */ /* 0x004fea0003800000 */
[----:B------:R-:W-:-:S04]  /*36a0*/  IADD3 R124, P6, R8, UR21, RZ ;  /* 0x00000015087c7c10 */ /* 0x000fc8000ffde0ff */
[----:B------:R-:W-:-:S05]  /*36b0*/  IADD3.X R125, R9, UR4, RZ, P6, !PT ;  /* 0x00000004097d7c10 */ /* 0x000fca000b7fe4ff */
[----:B------:R2:W5:Y:S04]  /*36c0*/  LDG.E.LTC128B.U16 R20, desc[UR12][R124.64] ;  /* 0x0000000c7c147981 */ /* 0x000568000c1e1520 */
.L_x_92:
[----:B------:R-:W-:Y:S05]  /*36d0*/  BSYNC B0 ;  /* 0x0000000000007941 */ /* 0x000fea0003800000 */
.L_x_91:
[----:B--2--5:R-:W-:Y:S01]  /*36e0*/  HADD2.F32 R125, -RZ, R20.H0_H0 ;  /* 0x20000014ff7d7230 */ /* 0x024fe20000004100 */
[----:B------:R-:W-:Y:S01]  /*36f0*/  ULOP3.LUT UR20, UR22, 0x10, URZ, 0xfc, !UPT ;  /* 0x0000001016147892 */ /* 0x000fe2000f8efc3f */
[----:B------:R-:W-:-:S03]  /*3700*/  ISETP.GT.AND P6, PT, R10, 0x8, PT ;  /* 0x000000080a00780c */ /* 0x000fc60003fc4270 */
[----:B------:R-:W-:-:S04]  /*3710*/  FMUL R16, R125, R14 ;  /* 0x0000000e7d107220 */ /* 0x000fc80000400000 */
[----:B------:R-:W-:Y:S01]  /*3720*/  FFMA R16, R91, R11, R16 ;  /* 0x0000000b5b107223 */ /* 0x000fe20000000010 */
[----:B------:R-:W-:-:S04]  /*3730*/  LOP3.LUT R91, R17, 0x20, RZ, 0xfc, !PT ;  /* 0x00000020115b7812 */ /* 0x000fc800078efcff */
[----:B------:R-:W-:-:S05]  /*3740*/  F2FP.F16.F32.PACK_AB R16, RZ, R16 ;  /* 0x00000010ff10723e */ /* 0x000fca00000000ff */
[----:B------:R2:W-:Y:S01]  /*3750*/  @P5 STG.E.U16 desc[UR12][R132.64], R16 ;  /* 0x0000001084005986 */ /* 0x0005e2000c10150c */
[----:B------:R-:W-:-:S05]  /*3760*/  IADD3 R130, P5, R91, R2, RZ ;  /* 0x000000025b827210 */ /* 0x000fca0007fbe0ff */
[----:B------:R-:W-:Y:S01]  /*3770*/  IMAD.X R131, R21, 0x1, R3, P5 ;  /* 0x0000000115837824 */ /* 0x000fe200028e0603 */
[----:B------:R-:W-:-:S04]  /*3780*/  IADD3 R134, P5, R4, UR20, RZ ;  /* 0x0000001404867c10 */ /* 0x000fc8000ffbe0ff */
[----:B------:R-:W-:Y:S02]  /*3790*/  IADD3.X R135, R5, UR4, RZ, P5, !PT ;  /* 0x0000000405877c10 */ /* 0x000fe4000affe4ff */
[----:B------:R-:W-:-:S13]  /*37a0*/  ISETP.GT.AND P5, PT, R0, 0x40, P6 ;  /* 0x000000400000780c */ /* 0x000fda00037a4270 */
[----:B------:R-:W3:Y:S01]  /*37b0*/  @P5 LDG.E.LTC128B.U16 R20, desc[UR12][R134.64] ;  /* 0x0000000c86145981 */ /* 0x000ee2000c1e1520 */
[----:B------:R-:W-:Y:S01]  /*37c0*/  ULOP3.LUT UR19, UR22, 0x12, URZ, 0xfc, !UPT ;  /* 0x0000001216137892 */ /* 0x000fe2000f8efc3f */
[----:B---3--:R-:W-:-:S05]  /*37d0*/  HADD2.F32 R125, -RZ, R20.H0_H0 ;  /* 0x20000014ff7d7230 */ /* 0x008fca0000004100 */
[----:B------:R-:W-:-:S04]  /*37e0*/  FMUL R125, R125, R14 ;  /* 0x0000000e7d7d7220 */ /* 0x000fc80000400000 */
[----:B------:R-:W-:-:S05]  /*37f0*/  FFMA R125, R92, R11, R125 ;  /* 0x0000000b5c7d7223 */ /* 0x000fca000000007d */
[----:B------:R-:W-:-:S04]  /*3800*/  F2FP.F16.F32.PACK_AB R125, RZ, R125 ;  /* 0x0000007dff7d723e */ /* 0x000fc800000000ff */
[----:B------:R-:W-:Y:S02]  /*3810*/  PRMT R90, R125, 0x7610, R90 ;  /* 0x000076107d5a7816 */ /* 0x000fe4000000005a */
[----:B------:R-:W-:-:S03]  /*3820*/  LOP3.LUT R125, R17, 0x22, RZ, 0xfc, !PT ;  /* 0x00000022117d7812 */ /* 0x000fc600078efcff */
[----:B------:R3:W-:Y:S01]  /*3830*/  @P5 STG.E.U16 desc[UR12][R126.64], R90 ;  /* 0x0000005a7e005986 */ /* 0x0007e2000c10150c */
[----:B--2---:R-:W-:-:S05]  /*3840*/  IADD3 R132, P5, R125, R2, RZ ;  /* 0x000000027d847210 */ /* 0x004fca0007fbe0ff */
[----:B------:R-:W-:Y:S01]  /*3850*/  IMAD.X R133, R21, 0x1, R3, P5 ;  /* 0x0000000115857824 */ /* 0x000fe200028e0603 */
[----:B------:R-:W-:-:S04]  /*3860*/  IADD3 R134, P5, R4, UR19, RZ ;  /* 0x0000001304867c10 */ /* 0x000fc8000ffbe0ff */
[----:B------:R-:W-:Y:S02]  /*3870*/  IADD3.X R135, R5, UR4, RZ, P5, !PT ;  /* 0x0000000405877c10 */ /* 0x000fe4000affe4ff */
[----:B------:R-:W-:-:S04]  /*3880*/  ISETP.GT.AND P5, PT, R10, 0x9, PT ;  /* 0x000000090a00780c */ /* 0x000fc80003fa4270 */
[----:B------:R-:W-:-:S13]  /*3890*/  ISETP.GT.AND P5, PT, R0, 0x40, P5 ;  /* 0x000000400000780c */ /* 0x000fda0002fa4270 */
[----:B------:R-:W2:Y:S01]  /*38a0*/  @P5 LDG.E.LTC128B.U16 R20, desc[UR12][R134.64] ;  /* 0x0000000c86145981 */ /* 0x000ea2000c1e1520 */
[----:B------:R-:W-:Y:S01]  /*38b0*/  BSSY B0, `(.L_x_93) ;  /* 0x000000d000007945 */ /* 0x000fe20003800000 */
[----:B--2---:R-:W-:-:S05]  /*38c0*/  HADD2.F32 R137, -RZ, R20.H0_H0 ;  /* 0x20000014ff897230 */ /* 0x004fca0000004100 */
[----:B------:R-:W-:-:S04]  /*38d0*/  FMUL R16, R137, R14 ;  /* 0x0000000e89107220 */ /* 0x000fc80000400000 */
[----:B------:R-:W-:-:S05]  /*38e0*/  FFMA R16, R93, R11, R16 ;  /* 0x0000000b5d107223 */ /* 0x000fca0000000010 */
[----:B------:R-:W-:-:S05]  /*38f0*/  F2FP.F16.F32.PACK_AB R16, RZ, R16 ;  /* 0x00000010ff10723e */ /* 0x000fca00000000ff */
[----:B------:R2:W-:Y:S01]  /*3900*/  @P5 STG.E.U16 desc[UR12][R128.64], R16 ;  /* 0x0000001080005986 */ /* 0x0005e2000c10150c */
[----:B---3--:R-:W-:-:S05]  /*3910*/  IADD3 R126, P5, R123, R6, RZ ;  /* 0x000000067b7e7210 */ /* 0x008fca0007fbe0ff */
[----:B------:R-:W-:Y:S01]  /*3920*/  IMAD.X R127, R21, 0x1, R7, P5 ;  /* 0x00000001157f7824 */ /* 0x000fe200028e0607 */
[----:B------:R-:W-:-:S13]  /*3930*/  ISETP.GT.AND P5, PT, R0, 0x48, P6 ;  /* 0x000000480000780c */ /* 0x000fda00037a4270 */
[----:B--2---:R-:W-:Y:S05]  /*3940*/  @!P5 BRA `(.L_x_94) ;  /* 0x00000000000cd947 */ /* 0x004fea0003800000 */
[----:B------:R-:W-:-:S04]  /*3950*/  IADD3 R92, P6, R8, UR20, RZ ;  /* 0x00000014085c7c10 */ /* 0x000fc8000ffde0ff */
[----:B------:R-:W-:-:S05]  /*3960*/  IADD3.X R93, R9, UR4, RZ, P6, !PT ;  /* 0x00000004095d7c10 */ /* 0x000fca000b7fe4ff */
[----:B------:R2:W5:Y:S04]  /*3970*/  LDG.E.LTC128B.U16 R20, desc[UR12][R92.64] ;  /* 0x0000000c5c147981 */ /* 0x000568000c1e1520 */
.L_x_94:
[----:B------:R-:W-:Y:S05]  /*3980*/  BSYNC B0 ;  /* 0x0000000000007941 */ /* 0x000fea0003800000 */
.L_x_93:
[----:B--2--5:R-:W-:Y:S01]  /*3990*/  HADD2.F32 R93, -RZ, R20.H0_H0 ;  /* 0x20000014ff5d7230 */ /* 0x024fe20000004100 */
[----:B------:R-:W-:Y:S01]  /*39a0*/  ISETP.GT.AND P6, PT, R10, 0x9, PT ;  /* 0x000000090a00780c */ /* 0x000fe20003fc4270 */
[----:B------:R-:W-:Y:S03]  /*39b0*/  BSSY B0, `(.L_x_95) ;  /* 0x000000c000007945 */ /* 0x000fe60003800000 */
        /* <DEDUP_REMOVED lines=11> */
.L_x_96:
[----:B------:R-:W-:Y:S05]  /*3a70*/  BSYNC B0 ;  /* 0x0000000000007941 */ /* 0x000fea0003800000 */
.L_x_95:
[----:B--2--5:R-:W-:Y:S01]  /*3a80*/  HADD2.F32 R93, -RZ, R20.H0_H0 ;  /* 0x20000014ff5d7230 */ /* 0x024fe20000004100 */
[----:B------:R-:W-:Y:S01]  /*3a90*/  ULOP3.LUT UR18, UR22, 0x20, URZ, 0xfc, !UPT ;  /* 0x0000002016127892 */ /* 0x000fe2000f8efc3f */
[----:B------:R-:W-:-:S03]  /*3aa0*/  ISETP.GT.AND P6, PT, R10, 0x10, PT ;  /* 0x000000100a00780c */ /* 0x000fc60003fc4270 */
[----:B------:R-:W-:Y:S01]  /*3ab0*/  FMUL R16, R93, R14 ;  /* 0x0000000e5d107220 */ /* 0x000fe20000400000 */
[----:B------:R-:W-:-:S03]  /*3ac0*/  LOP3.LUT R93, R17, 0x30, RZ, 0xfc, !PT ;  /* 0x00000030115d7812 */ /* 0x000fc600078efcff */
[----:B------:R-:W-:-:S05]  /*3ad0*/  FFMA R16, R95, R11, R16 ;  /* 0x0000000b5f107223 */ /* 0x000fca0000000010 */
        /* <DEDUP_REMOVED lines=36> */
.L_x_98:
[----:B------:R-:W-:Y:S05]  /*3d20*/  BSYNC B0 ;  /* 0x0000000000007941 */ /* 0x000fea0003800000 */
.L_x_97:
        /* <DEDUP_REMOVED lines=14> */
.L_x_100:
[----:B------:R-:W-:Y:S05]  /*3e10*/  BSYNC B0 ;  /* 0x0000000000007941 */ /* 0x000fea0003800000 */
.L_x_99:
        /* <DEDUP_REMOVED lines=42> */
.L_x_102:
[----:B------:R-:W-:Y:S05]  /*40c0*/  BSYNC B0 ;  /* 0x0000000000007941 */ /* 0x000fea0003800000 */
.L_x_101:
        /* <DEDUP_REMOVED lines=14> */
.L_x_104:
[----:B------:R-:W-:Y:S05]  /*41b0*/  BSYNC B0 ;  /* 0x0000000000007941 */ /* 0x000fea0003800000 */
.L_x_103:
        /* <DEDUP_REMOVED lines=42> */
.L_x_106:
[----:B------:R-:W-:Y:S05]  /*4460*/  BSYNC B0 ;  /* 0x0000000000007941 */ /* 0x000fea0003800000 */
.L_x_105:
        /* <DEDUP_REMOVED lines=14> */
.L_x_108:
[----:B------:R-:W-:Y:S05]  /*4550*/  BSYNC B0 ;  /* 0x0000000000007941 */ /* 0x000fea0003800000 */
.L_x_107:
        /* <DEDUP_REMOVED lines=41> */
.L_x_110:
[----:B------:R-:W-:Y:S05]  /*47f0*/  BSYNC B0 ;  /* 0x0000000000007941 */ /* 0x000fea0003800000 */
.L_x_109:
[----:B--2--5:R-:W-:Y:S01]  /*4800*/  HADD2.F32 R109, -RZ, R20.H0_H0 ;  /* 0x20000014ff6d7230 */ /* 0x024fe20000004100 */
        /* <DEDUP_REMOVED lines=12> */
.L_x_112:
[----:B------:R-:W-:Y:S05]  /*48d0*/  BSYNC B0 ;  /* 0x0000000000007941 */ /* 0x000fea0003800000 */
.L_x_111:
[----:B--2--5:R-:W-:Y:S01]  /*48e0*/  HADD2.F32 R109, -RZ, R20.H0_H0 ;  /* 0x20000014ff6d7230 */ /* 0x024fe20000004100 */
[----:B------:R-:W-:-:S04]  /*48f0*/  ULOP3.LUT UR8, UR22, 0x60, URZ, 0xfc, !UPT ;  /* 0x0000006016087892 */ /* 0x000fc8000f8efc3f */
        /* <DEDUP_REMOVED lines=31> */
[----:B------:R-:W-:-:S05]  /*4af0*/  IADD3 R112, P5, R105, R6, RZ ;  /* 0x0000000669707210 */ /* 0x000fca0007fbe0ff */
[----:B------:R-:W-:Y:S01]  /*4b00*/  IMAD.X R113, R21, 0x1, R7, P5 ;  /* 0x0000000115717824 */ /* 0x000fe200028e0607 */
[----:B------:R-:W-:-:S13]  /*4b10*/  ISETP.GT.AND P5, PT, R0, 0x48, P3 ;  /* 0x000000480000780c */ /* 0x000fda0001fa4270 */
[----:B---3--:R-:W-:Y:S05]  /*4b20*/  @!P5 BRA `(.L_x_114) ;  /* 0x00000000000cd947 */ /* 0x008fea0003800000 */
[----:B------:R-:W-:-:S04]  /*4b30*/  IADD3 R2, P6, R8, UR8, RZ ;  /* 0x0000000808027c10 */ /* 0x000fc8000ffde0ff */
[----:B------:R-:W-:-:S05]  /*4b40*/  IADD3.X R3, R9, UR4, RZ, P6, !PT ;  /* 0x0000000409037c10 */ /* 0x000fca000b7fe4ff */
[----:B------:R2:W5:Y:S04]  /*4b50*/  LDG.E.LTC128B.U16 R20, desc[UR12][R2.64] ;  /* 0x0000000c02147981 */ /* 0x000568000c1e1520 */
.L_x_114:
[----:B------:R-:W-:Y:S05]  /*4b60*/  BSYNC B0 ;  /* 0x0000000000007941 */ /* 0x000fea0003800000 */
.L_x_113:
        /* <DEDUP_REMOVED lines=13> */
.L_x_116:
[----:B------:R-:W-:Y:S05]  /*4c40*/  BSYNC B0 ;  /* 0x0000000000007941 */ /* 0x000fea0003800000 */
.L_x_115:
[----:B--2--5:R-:W-:Y:S01]  /*4c50*/  HADD2.F32 R3, -RZ, R20.H0_H0 ;  /* 0x20000014ff037230 */ /* 0x024fe20000004100 */
[----:B------:R-:W-:-:S04]  /*4c60*/  ULOP3.LUT UR6, UR22, 0x70, URZ, 0xfc, !UPT ;  /* 0x0000007016067892 */ /* 0x000fc8000f8efc3f */
        /* <DEDUP_REMOVED lines=8> */
[----:B--2---:R-:W-:Y:S02]  /*4cf0*/  IADD3.X R3, R5, UR4, RZ, P5, !PT ;  /* 0x0000000405037c10 */ /* 0x004fe4000affe4ff */
[----:B------:R-:W-:-:S13]  /*4d00*/  ISETP.GT.AND P5, PT, R0, 0x40, P1 ;  /* 0x000000400000780c */ /* 0x000fda0000fa4270 */
[----:B------:R-:W2:Y:S01]  /*4d10*/  @P5 LDG.E.LTC128B.U16 R20, desc[UR12][R2.64] ;  /* 0x0000000c02145981 */ /* 0x000ea2000c1e1520 */
[----:B------:R-:W-:Y:S01]  /*4d20*/  ULOP3.LUT UR5, UR22, 0x72, URZ, 0xfc, !UPT ;  /* 0x0000007216057892 */ /* 0x000fe2000f8efc3f */
[----:B--2---:R-:W-:-:S05]  /*4d30*/  HADD2.F32 R115, -RZ, R20.H0_H0 ;  /* 0x20000014ff737230 */ /* 0x004fca0000004100 */
[----:B------:R-:W-:-:S04]  /*4d40*/  FMUL R115, R115, R14 ;  /* 0x0000000e73737220 */ /* 0x000fc80000400000 */
[----:B------:R-:W-:-:S05]  /*4d50*/  FFMA R115, R116, R11, R115 ;  /* 0x0000000b74737223 */ /* 0x000fca0000000073 */
[----:B------:R-:W-:-:S05]  /*4d60*/  F2FP.F16.F32.PACK_AB R115, RZ, R115 ;  /* 0x00000073ff73723e */ /* 0x000fca00000000ff */
[----:B------:R-:W-:Y:S01]  /*4d70*/  @P5 STG.E.U16 desc[UR12][R126.64], R115 ;  /* 0x000000737e005986 */ /* 0x000fe2000c10150c */
[----:B------:R-:W-:-:S05]  /*4d80*/  IADD3 R6, P5, R111, R6, RZ ;  /* 0x000000066f067210 */ /* 0x000fca0007fbe0ff */
[----:B------:R-:W-:Y:S01]  /*4d90*/  IMAD.X R7, R21, 0x1, R7, P5 ;  /* 0x0000000115077824 */ /* 0x000fe200028e0607 */
[----:B----4-:R-:W-:-:S04]  /*4da0*/  IADD3 R4, P5, R4, UR5, RZ ;  /* 0x0000000504047c10 */ /* 0x010fc8000ffbe0ff */
[----:B------:R-:W-:Y:S02]  /*4db0*/  IADD3.X R5, R5, UR4, RZ, P5, !PT ;  /* 0x0000000405057c10 */ /* 0x000fe4000affe4ff */
[----:B------:R-:W-:-:S13]  /*4dc0*/  ISETP.GT.AND P5, PT, R0, 0x40, P0 ;  /* 0x000000400000780c */ /* 0x000fda00007a4270 */
[----:B------:R-:W2:Y:S01]  /*4dd0*/  @P5 LDG.E.LTC128B.U16 R20, desc[UR12][R4.64] ;  /* 0x0000000c04145981 */ /* 0x000ea2000c1e1520 */
[----:B------:R-:W-:Y:S01]  /*4de0*/  BSSY B0, `(.L_x_117) ;  /* 0x000000e000007945 */ /* 0x000fe20003800000 */
[----:B--2---:R-:W-:-:S05]  /*4df0*/  HADD2.F32 R3, -RZ, R20.H0_H0 ;  /* 0x20000014ff037230 */ /* 0x004fca0000004100 */
[----:B------:R-:W-:-:S04]  /*4e00*/  FMUL R2, R3, R14 ;  /* 0x0000000e03027220 */ /* 0x000fc80000400000 */
[----:B------:R-:W-:-:S05]  /*4e10*/  FFMA R2, R117, R11, R2 ;  /* 0x0000000b75027223 */ /* 0x000fca0000000002 */
[----:B------:R-:W-:-:S04]  /*4e20*/  F2FP.F16.F32.PACK_AB R2, RZ, R2 ;  /* 0x00000002ff02723e */ /* 0x000fc800000000ff */
[----:B------:R-:W-:-:S05]  /*4e30*/  PRMT R3, R2, 0x7610, R3 ;  /* 0x0000761002037816 */ /* 0x000fca0000000003 */
[----:B------:R2:W-:Y:S01]  /*4e40*/  @P5 STG.E.U16 desc[UR12][R128.64], R3 ;  /* 0x0000000380005986 */ /* 0x0005e2000c10150c */
[----:B------:R-:W-:-:S05]  /*4e50*/  IADD3 R2, P5, R12, R17, RZ ;  /* 0x000000110c027210 */ /* 0x000fca0007fbe0ff */
[----:B--2---:R-:W-:Y:S01]  /*4e60*/  IMAD.X R3, R13, 0x1, R21, P5 ;  /* 0x000000010d037824 */ /* 0x004fe200028e0615 */
[----:B------:R-:W-:-:S13]  /*4e70*/  ISETP.GT.AND P5, PT, R0, 0x48, P1 ;  /* 0x000000480000780c */ /* 0x000fda0000fa4270 */
[----:B------:R-:W-:Y:S05]  /*4e80*/  @!P5 BRA `(.L_x_118) ;  /* 0x00000000000cd947 */ /* 0x000fea0003800000 */
[----:B------:R-:W-:-:S04]  /*4e90*/  IADD3 R4, P6, R8, UR6, RZ ;  /* 0x0000000608047c10 */ /* 0x000fc8000ffde0ff */
[----:B------:R-:W-:-:S05]  /*4ea0*/  IADD3.X R5, R9, UR4, RZ, P6, !PT ;  /* 0x0000000409057c10 */ /* 0x000fca000b7fe4ff */
[----:B------:R2:W5:Y:S04]  /*4eb0*/  LDG.E.LTC128B.U16 R20, desc[UR12][R4.64] ;  /* 0x0000000c04147981 */ /* 0x000568000c1e1520 */
.L_x_118:
[----:B------:R-:W-:Y:S05]  /*4ec0*/  BSYNC B0 ;  /* 0x0000000000007941 */ /* 0x000fea0003800000 */
.L_x_117:
        /* <DEDUP_REMOVED lines=8> */
[----:B------:R-:W-:-:S04]  /*4f50*/  IADD3 R4, P5, R8, UR5, RZ ;  /* 0x0000000508047c10 */ /* 0x000fc8000ffbe0ff */
[----:B--2---:R-:W-:Y:S02]  /*4f60*/  IADD3.X R5, R9, UR4, RZ, P5, !PT ;  /* 0x0000000409057c10 */ /* 0x004fe4000affe4ff */
[----:B------:R-:W-:-:S13]  /*4f70*/  ISETP.GT.AND P5, PT, R0, 0x48, P0 ;  /* 0x000000480000780c */ /* 0x000fda00007a4270 */
[----:B------:R-:W-:Y:S05]  /*4f80*/  @!P5 BRA `(.L_x_120) ;  /* 0x000000000004d947 */ /* 0x000fea0003800000 */
[----:B------:R2:W5:Y:S02]  /*4f90*/  LDG.E.LTC128B.U16 R20, desc[UR12][R4.64] ;  /* 0x0000000c04147981 */ /* 0x000564000c1e1520 */
.L_x_120:
[----:B------:R-:W-:Y:S05]  /*4fa0*/  BSYNC B0 ;  /* 0x0000000000007941 */ /* 0x000fea0003800000 */
.L_x_119:
[----:B--2--5:R-:W-:Y:S01]  /*4fb0*/  HADD2.F32 R5, -RZ, R20.H0_H0 ;  /* 0x20000014ff057230 */ /* 0x024fe20000004100 */
[----:B------:R-:W-:Y:S01]  /*4fc0*/  ISETP.GT.AND P6, PT, R10, RZ, PT ;  /* 0x000000ff0a00720c */ /* 0x000fe20003fc4270 */
[----:B------:R-:W-:Y:S03]  /*4fd0*/  BSSY B0, `(.L_x_121) ;  /* 0x000000d000007945 */ /* 0x000fe60003800000 */
        /* <DEDUP_REMOVED lines=12> */
.L_x_122:
[----:B------:R-:W-:Y:S05]  /*50a0*/  BSYNC B0 ;  /* 0x0000000000007941 */ /* 0x000fea0003800000 */
.L_x_121:
[----:B-----5:R-:W-:Y:S01]  /*50b0*/  HADD2.F32 R7, -RZ, R20.H0_H0 ;  /* 0x20000014ff077230 */ /* 0x020fe20000004100 */
        /* <DEDUP_REMOVED lines=13> */
.L_x_124:
[----:B------:R-:W-:Y:S05]  /*5190*/  BSYNC B0 ;  /* 0x0000000000007941 */ /* 0x000fea0003800000 */
.L_x_123:
[----:B---3-5:R-:W-:Y:S01]  /*51a0*/  HADD2.F32 R7, -RZ, R20.H0_H0 ;  /* 0x20000014ff077230 */ /* 0x028fe20000004100 */
        /* <DEDUP_REMOVED lines=8> */
[----:B---3--:R-:W-:Y:S01]  /*5230*/  IMAD.X R7, R89, 0x1, R21, P5 ;  /* 0x0000000159077824 */ /* 0x008fe200028e0615 */
[----:B0-----:R-:W-:-:S04]  /*5240*/  IADD3 R8, P5, R22, UR22, RZ ;  /* 0x0000001616087c10 */ /* 0x001fc8000ffbe0ff */
[----:B------:R-:W-:Y:S02]  /*5250*/  IADD3.X R9, R23, UR4, RZ, P5, !PT ;  /* 0x0000000417097c10 */ /* 0x000fe4000affe4ff */
[----:B------:R-:W-:-:S13]  /*5260*/  ISETP.GT.AND P5, PT, R0, 0x88, P6 ;  /* 0x000000880000780c */ /* 0x000fda00037a4270 */
[----:B------:R-:W-:Y:S05]  /*5270*/  @!P5 BRA `(.L_x_126) ;  /* 0x000000000004d947 */ /* 0x000fea0003800000 */
[----:B------:R0:W5:Y:S02]  /*5280*/  LDG.E.LTC128B.U16 R20, desc[UR12][R8.64] ;  /* 0x0000000c08147981 */ /* 0x000164000c1e1520 */
.L_x_126:
[----:B------:R-:W-:Y:S05]  /*5290*/  BSYNC B0 ;  /* 0x0000000000007941 */ /* 0x000fea0003800000 */
.L_x_125:
        /* <DEDUP_REMOVED lines=14> */
.L_x_128:
[----:B------:R-:W-:Y:S05]  /*5380*/  BSYNC B0 ;  /* 0x0000000000007941 */ /* 0x000fea0003800000 */
.L_x_127:
[----:B---3-5:R-:W-:Y:S01]  /*5390*/  HADD2.F32 R57, -RZ, R20.H0_H0 ;  /* 0x20000014ff397230 */ /* 0x028fe20000004100 */
        /* <DEDUP_REMOVED lines=13> */
.L_x_130:
[----:B------:R-:W-:Y:S05]  /*5470*/  BSYNC B0 ;  /* 0x0000000000007941 */ /* 0x000fea0003800000 */
.L_x_129:
        /* <DEDUP_REMOVED lines=8> */
[----:B---3--:R-:W-:Y:S01]  /*5500*/  IMAD.X R59, R13, 0x1, R21, P5 ;  /* 0x000000010d3b7824 */ /* 0x008fe200028e0615 */
[----:B------:R-:W-:-:S13]  /*5510*/  ISETP.GT.AND P5, PT, R0, 0x80, P6 ;  /* 0x000000800000780c */ /* 0x000fda00037a4270 */
[----:B------:R-:W-:Y:S05]  /*5520*/  @!P5 BRA `(.L_x_132) ;  /* 0x00000000000cd947 */ /* 0x000fea0003800000 */
[----:B------:R-:W-:-:S04]  /*5530*/  IADD3 R112, P6, R18, UR19, RZ ;  /* 0x0000001312707c10 */ /* 0x000fc8000ffde0ff */
[----:B------:R-:W-:-:S05]  /*5540*/  IADD3.X R113, R19, UR4, RZ, P6, !PT ;  /* 0x0000000413717c10 */ /* 0x000fca000b7fe4ff */
[----:B------:R3:W5:Y:S04]  /*5550*/  LDG.E.LTC128B.U16 R20, desc[UR12][R112.64] ;  /* 0x0000000c70147981 */ /* 0x000768000c1e1520 */
.L_x_132:
[----:B------:R-:W-:Y:S05]  /*5560*/  BSYNC B0 ;  /* 0x0000000000007941 */ /* 0x000fea0003800000 */
.L_x_131:
        /* <DEDUP_REMOVED lines=14> */
.L_x_134:
[----:B------:R-:W-:Y:S05]  /*5650*/  BSYNC B0 ;  /* 0x0000000000007941 */ /* 0x000fea0003800000 */
.L_x_133:
        /* <DEDUP_REMOVED lines=14> */
.L_x_136:
[----:B------:R-:W-:Y:S05]  /*5740*/  BSYNC B0 ;  /* 0x0000000000007941 */ /* 0x000fea0003800000 */
.L_x_135:
        /* <DEDUP_REMOVED lines=14> */
.L_x_138:
[----:B------:R-:W-:Y:S05]  /*5830*/  BSYNC B0 ;  /* 0x0000000000007941 */ /* 0x000fea0003800000 */
.L_x_137:
        /* <DEDUP_REMOVED lines=14> */
.L_x_140:
[----:B------:R-:W-:Y:S05]  /*5920*/  BSYNC B0 ;  /* 0x0000000000007941 */ /* 0x000fea0003800000 */
.L_x_139:
        /* <DEDUP_REMOVED lines=14> */
.L_x_142:
[----:B------:R-:W-:Y:S05]  /*5a10*/  BSYNC B0 ;  /* 0x0000000000007941 */ /* 0x000fea0003800000 */
.L_x_141:
        /* <DEDUP_REMOVED lines=14> */
.L_x_144:
[----:B------:R-:W-:Y:S05]  /*5b00*/  BSYNC B0 ;  /* 0x0000000000007941 */ /* 0x000fea0003800000 */
.L_x_143:
        /* <DEDUP_REMOVED lines=14> */
.L_x_146:
[----:B------:R-:W-:Y:S05]  /*5bf0*/  BSYNC B0 ;  /* 0x0000000000007941 */ /* 0x000fea0003800000 */
.L_x_145:
        /* <DEDUP_REMOVED lines=14> */
.L_x_148:
[----:B------:R-:W-:Y:S05]  /*5ce0*/  BSYNC B0 ;  /* 0x0000000000007941 */ /* 0x000fea0003800000 */
.L_x_147:
        /* <DEDUP_REMOVED lines=14> */
.L_x_150:
[----:B------:R-:W-:Y:S05]  /*5dd0*/  BSYNC B0 ;  /* 0x0000000000007941 */ /* 0x000fea0003800000 */
.L_x_149:
        /* <DEDUP_REMOVED lines=14> */
.L_x_152:
[----:B------:R-:W-:Y:S05]  /*5ec0*/  BSYNC B0 ;  /* 0x0000000000007941 */ /* 0x000fea0003800000 */
.L_x_151:
        /* <DEDUP_REMOVED lines=14> */
.L_x_154:
[----:B------:R-:W-:Y:S05]  /*5fb0*/  BSYNC B0 ;  /* 0x0000000000007941 */ /* 0x000fea0003800000 */
.L_x_153:
        /* <DEDUP_REMOVED lines=14> */
.L_x_156:
[----:B------:R-:W-:Y:S05]  /*60a0*/  BSYNC B0 ;  /* 0x0000000000007941 */ /* 0x000fea0003800000 */
.L_x_155:
        /* <DEDUP_REMOVED lines=14> */
.L_x_158:
[----:B------:R-:W-:Y:S05]  /*6190*/  BSYNC B0 ;  /* 0x0000000000007941 */ /* 0x000fea0003800000 */
.L_x_157:
        /* <DEDUP_REMOVED lines=14> */
.L_x_160:
[----:B------:R-:W-:Y:S05]  /*6280*/  BSYNC B0 ;  /* 0x0000000000007941 */ /* 0x000fea0003800000 */
.L_x_159:
        /* <DEDUP_REMOVED lines=14> */
.L_x_162:
[----:B------:R-:W-:Y:S05]  /*6370*/  BSYNC B0 ;  /* 0x0000000000007941 */ /* 0x000fea0003800000 */
.L_x_161:
[----:B---3-5:R-:W-:Y:S01]  /*6380*/  HADD2.F32 R59, -RZ, R20.H0_H0 ;  /* 0x20000014ff3b7230 */ /* 0x028fe20000004100 */
[----:B------:R-:W-:Y:S04]  /*6390*/  BSSY B0, `(.L_x_163) ;  /* 0x000000c000007945 */ /* 0x000fe80003800000 */
        /* <DEDUP_REMOVED lines=11> */
.L_x_164:
[----:B------:R-:W-:Y:S05]  /*6450*/  BSYNC B0 ;  /* 0x0000000000007941 */ /* 0x000fea0003800000 */
.L_x_163:
        /* <DEDUP_REMOVED lines=14> */
.L_x_166:
[----:B------:R-:W-:Y:S05]  /*6540*/  BSYNC B0 ;  /* 0x0000000000007941 */ /* 0x000fea0003800000 */
.L_x_165:
[----:B---3-5:R-:W-:Y:S01]  /*6550*/  HADD2.F32 R61, -RZ, R20.H0_H0 ;  /* 0x20000014ff3d7230 */ /* 0x028fe20000004100 */
        /* <DEDUP_REMOVED lines=12> */
.L_x_168:
[----:B------:R-:W-:Y:S05]  /*6620*/  BSYNC B0 ;  /* 0x0000000000007941 */ /* 0x000fea0003800000 */
.L_x_167:
        /* <DEDUP_REMOVED lines=13> */
.L_x_170:
[----:B------:R-:W-:Y:S05]  /*6700*/  BSYNC B0 ;  /* 0x0000000000007941 */ /* 0x000fea0003800000 */
.L_x_169:
        /* <DEDUP_REMOVED lines=13> */
.L_x_172:
[----:B------:R-:W-:Y:S05]  /*67e0*/  BSYNC B0 ;  /* 0x0000000000007941 */ /* 0x000fea0003800000 */
.L_x_171:
        /* <DEDUP_REMOVED lines=13> */
.L_x_174:
[----:B------:R-:W-:Y:S05]  /*68c0*/  BSYNC B0 ;  /* 0x0000000000007941 */ /* 0x000fea0003800000 */
.L_x_173:
        /* <DEDUP_REMOVED lines=13> */
.L_x_176:
[----:B------:R-:W-:Y:S05]  /*69a0*/  BSYNC B0 ;  /* 0x0000000000007941 */ /* 0x000fea0003800000 */
.L_x_175:
        /* <DEDUP_REMOVED lines=13> */
.L_x_178:
[----:B------:R-:W-:Y:S05]  /*6a80*/  BSYNC B0 ;  /* 0x0000000000007941 */ /* 0x000fea0003800000 */
.L_x_177:
        /* <DEDUP_REMOVED lines=8> */
[----:B------:R-:W-:-:S04]  /*6b10*/  IADD3 R18, P5, R18, UR5, RZ ;  /* 0x0000000512127c10 */ /* 0x000fc8000ffbe0ff */
[----:B------:R-:W-:Y:S02]  /*6b20*/  IADD3.X R19, R19, UR4, RZ, P5, !PT ;  /* 0x0000000413137c10 */ /* 0x000fe4000affe4ff */
[----:B------:R-:W-:-:S13]  /*6b30*/  ISETP.GT.AND P5, PT, R0, 0x80, P0 ;  /* 0x000000800000780c */ /* 0x000fda00007a4270 */
[----:B------:R-:W-:Y:S05]  /*6b40*/  @!P5 BRA `(.L_x_180) ;  /* 0x000000000004d947 */ /* 0x000fea0003800000 */
[----:B------:R3:W5:Y:S02]  /*6b50*/  LDG.E.LTC128B.U16 R20, desc[UR12][R18.64] ;  /* 0x0000000c12147981 */ /* 0x000764000c1e1520 */
.L_x_180:
[----:B------:R-:W-:Y:S05]  /*6b60*/  BSYNC B0 ;  /* 0x0000000000007941 */ /* 0x000fea0003800000 */
.L_x_179:
        /* <DEDUP_REMOVED lines=13> */
.L_x_182:
[----:B------:R-:W-:Y:S05]  /*6c40*/  BSYNC B0 ;  /* 0x0000000000007941 */ /* 0x000fea0003800000 */
.L_x_181:
        /* <DEDUP_REMOVED lines=9> */
[----:B---3--:R-:W-:Y:S02]  /*6ce0*/  IADD3.X R13, R23, UR4, RZ, P5, !PT ;  /* 0x00000004170d7c10 */ /* 0x008fe4000affe4ff */
[----:B------:R-:W-:-:S13]  /*6cf0*/  ISETP.GT.AND P5, PT, R0, 0x88, P0 ;  /* 0x000000880000780c */ /* 0x000fda00007a4270 */
[----:B------:R-:W-:Y:S05]  /*6d00*/  @!P5 BRA `(.L_x_184) ;  /* 0x000000000004d947 */ /* 0x000fea0003800000 */
[----:B------:R3:W5:Y:S02]  /*6d10*/  LDG.E.LTC128B.U16 R20, desc[UR12][R12.64] ;  /* 0x0000000c0c147981 */ /* 0x000764000c1e1520 */
.L_x_184:
[----:B------:R-:W-:Y:S05]  /*6d20*/  BSYNC B0 ;  /* 0x0000000000007941 */ /* 0x000fea0003800000 */
.L_x_183:
        /* <DEDUP_REMOVED lines=15> */
.L_x_186:
[----:B------:R-:W-:Y:S05]  /*6e20*/  BSYNC B0 ;  /* 0x0000000000007941 */ /* 0x000fea0003800000 */
.L_x_185:
        /* <DEDUP_REMOVED lines=11> */
[----:B-1----:R-:W-:-:S04]  /*6ee0*/  IADD3 R22, P6, R4, UR21, RZ ;  /* 0x0000001504167c10 */ /* 0x002fc8000ffde0ff */
[----:B------:R-:W-:-:S05]  /*6ef0*/  IADD3.X R23, R5, UR4, RZ, P6, !PT ;  /* 0x0000000405177c10 */ /* 0x000fca000b7fe4ff */
[----:B------:R3:W5:Y:S04]  /*6f00*/  LDG.E.LTC128B.U16 R20, desc[UR12][R22.64] ;  /* 0x0000000c16147981 */ /* 0x000768000c1e1520 */
.L_x_188:
[----:B------:R-:W-:Y:S05]  /*6f10*/  BSYNC B0 ;  /* 0x0000000000007941 */ /* 0x000fea0003800000 */
.L_x_187:
[----:B-1-3-5:R-:W-:Y:S01]  /*6f20*/  HADD2.F32 R23, -RZ, R20.H0_H0 ;  /* 0x20000014ff177230 */ /* 0x02afe20000004100 */
[----:B------:R-:W-:Y:S01]  /*6f30*/  ISETP.GT.AND P6, PT, R10, RZ, PT ;  /* 0x000000ff0a00720c */ /* 0x000fe20003fc4270 */
[----:B------:R-:W-:Y:S03]  /*6f40*/  BSSY B0, `(.L_x_189) ;  /* 0x000000e000007945 */ /* 0x000fe60003800000 */
[----:B------:R-:W-:-:S04]  /*6f50*/  FMUL R16, R23, R14 ;  /* 0x0000000e17107220 */ /* 0x000fc80000400000 */
[----:B------:R-:W-:-:S05]  /*6f60*/  FFMA R16, R25, R11, R16 ;  /* 0x0000000b19107223 */ /* 0x000fca0000000010 */
[----:B------:R-:W-:-:S04]  /*6f70*/  F2FP.F16.F32.PACK_AB R16, RZ, R16 ;  /* 0x00000010ff10723e */ /* 0x000fc800000000ff */
[----:B------:R-:W-:Y:S02]  /*6f80*/  PRMT R23, R16, 0x7610, R23 ;  /* 0x0000761010177816 */ /* 0x000fe40000000017 */
[----:B------:R-:W-:-:S03]  /*6f90*/  PRMT R16, R20, 0x7610, R16 ;  /* 0x0000761014107816 */ /* 0x000fc60000000010 */
[----:B------:R1:W-:Y:S01]  /*6fa0*/  @P5 STG.E.U16 desc[UR12][R60.64], R23 ;  /* 0x000000173c005986 */ /* 0x0003e2000c10150c */
[----:B------:R-:W-:-:S05]  /*6fb0*/  IADD3 R22, P5, R6, R17, RZ ;  /* 0x0000001106167210 */ /* 0x000fca0007fbe0ff */
[----:B-1----:R-:W-:Y:S01]  /*6fc0*/  IMAD.X R23, R7, 0x1, R21, P5 ;  /* 0x0000000107177824 */ /* 0x002fe200028e0615 */
[----:B------:R-:W-:-:S13]  /*6fd0*/  ISETP.GT.AND P5, PT, R0, 0xc8, P6 ;  /* 0x000000c80000780c */ /* 0x000fda00037a4270 */
[----:B------:R-:W-:Y:S05]  /*6fe0*/  @!P5 BRA `(.L_x_190) ;  /* 0x00000000000cd947 */ /* 0x000fea0003800000 */
[----:B------:R-:W-:-:S04]  /*6ff0*/  IADD3 R16, P6, R8, UR22, RZ ;  /* 0x0000001608107c10 */ /* 0x000fc8000ffde0ff */
[----:B------:R-:W-:-:S05]  /*7000*/  IADD3.X R17, R9, UR4, RZ, P6, !PT ;  /* 0x0000000409117c10 */ /* 0x000fca000b7fe4ff */
[----:B------:R1:W5:Y:S04]  /*7010*/  LDG.E.LTC128B.U16 R16, desc[UR12][R16.64] ;  /* 0x0000000c10107981 */ /* 0x000368000c1e1520 */
.L_x_190:
[----:B------:R-:W-:Y:S05]  /*7020*/  BSYNC B0 ;  /* 0x0000000000007941 */ /* 0x000fea0003800000 */
.L_x_189:
[----:B-1---5:R-:W-:Y:S01]  /*7030*/  HADD2.F32 R17, -RZ, R16.H0_H0 ;  /* 0x20000010ff117230 */ /* 0x022fe20000004100 */
        /* <DEDUP_REMOVED lines=9> */
[----:B-1----:R-:W-:Y:S05]  /*70d0*/  @!P5 BRA `(.L_x_192) ;  /* 0x00000000000cd947 */ /* 0x002fea0003800000 */
[----:B------:R-:W-:-:S04]  /*70e0*/  IADD3 R16, P6, R8, UR21, RZ ;  /* 0x0000001508107c10 */ /* 0x000fc8000ffde0ff */
[----:B------:R-:W-:-:S05]  /*70f0*/  IADD3.X R17, R9, UR4, RZ, P6, !PT ;  /* 0x0000000409117c10 */ /* 0x000fca000b7fe4ff */
[----:B------:R1:W5:Y:S04]  /*7100*/  LDG.E.LTC128B.U16 R16, desc[UR12][R16.64] ;  /* 0x0000000c10107981 */ /* 0x000368000c1e1520 */
.L_x_192:
[----:B------:R-:W-:Y:S05]  /*7110*/  BSYNC B0 ;  /* 0x0000000000007941 */ /* 0x000fea0003800000 */
.L_x_191:
        /* <DEDUP_REMOVED lines=12> */
[----:B-1----:R-:W-:-:S05]  /*71e0*/  IADD3.X R17, R5, UR4, RZ, P6, !PT ;  /* 0x0000000405117c10 */ /* 0x002fca000b7fe4ff */
[----:B------:R3:W5:Y:S04]  /*71f0*/  LDG.E.LTC128B.U16 R16, desc[UR12][R16.64] ;  /* 0x0000000c10107981 */ /* 0x000768000c1e1520 */
.L_x_194:
[----:B------:R-:W-:Y:S05]  /*7200*/  BSYNC B0 ;  /* 0x0000000000007941 */ /* 0x000fea0003800000 */
.L_x_193:
[----:B-----5:R-:W-:Y:S01]  /*7210*/  HADD2.F32 R15, -RZ, R16.H0_H0 ;  /* 0x20000010ff0f7230 */ /* 0x020fe20000004100 */
[----:B------:R-:W-:Y:S01]  /*7220*/  ISETP.GT.AND P6, PT, R10, 0x9, PT ;  /* 0x000000090a00780c */ /* 0x000fe20003fc4270 */
[----:B------:R-:W-:Y:S03]  /*7230*/  BSSY B0, `(.L_x_195) ;  /* 0x000000e000007945 */ /* 0x000fe60003800000 */
[----:B------:R-:W-:-:S04]  /*7240*/  FMUL R15, R15, R14 ;  /* 0x0000000e0f0f7220 */ /* 0x000fc80000400000 */
[----:B------:R-:W-:-:S05]  /*7250*/  FFMA R15, R28, R11, R15 ;  /* 0x0000000b1c0f7223 */ /* 0x000fca000000000f */
[----:B------:R-:W-:-:S04]  /*7260*/  F2FP.F16.F32.PACK_AB R15, RZ, R15 ;  /* 0x0000000fff0f723e */ /* 0x000fc800000000ff */
[----:B-1-3--:R-:W-:Y:S02]  /*7270*/  PRMT R17, R15, 0x7610, R17 ;  /* 0x000076100f117816 */ /* 0x00afe40000000011 */
[----:B------:R-:W-:-:S03]  /*7280*/  PRMT R15, R16, 0x7610, R15 ;  /* 0x00007610100f7816 */ /* 0x000fc6000000000f */
        /* <DEDUP_REMOVED lines=8> */
.L_x_196:
[----:B------:R-:W-:Y:S05]  /*7310*/  BSYNC B0 ;  /* 0x0000000000007941 */ /* 0x000fea0003800000 */
.L_x_195:
[----:B-1---5:R-:W-:Y:S01]  /*7320*/  HADD2.F32 R13, -RZ, R15.H0_H0 ;  /* 0x2000000fff0d7230 */ /* 0x022fe20000004100 */
[----:B------:R-:W-:Y:S01]  /*7330*/  ISETP.GT.AND P6, PT, R10, 0x8, PT ;  /* 0x000000080a00780c */ /* 0x000fe20003fc4270 */
        /* <DEDUP_REMOVED lines=14> */
.L_x_198:
[----:B------:R-:W-:Y:S05]  /*7420*/  BSYNC B0 ;  /* 0x0000000000007941 */ /* 0x000fea0003800000 */
.L_x_197:
        /* <DEDUP_REMOVED lines=14> */
.L_x_200:
[----:B------:R-:W-:Y:S05]  /*7510*/  BSYNC B0 ;  /* 0x0000000000007941 */ /* 0x000fea0003800000 */
.L_x_199:
        /* <DEDUP_REMOVED lines=14> */
.L_x_202:
[----:B------:R-:W-:Y:S05]  /*7600*/  BSYNC B0 ;  /* 0x0000000000007941 */ /* 0x000fea0003800000 */
.L_x_201:
        /* <DEDUP_REMOVED lines=14> */
.L_x_204:
[----:B------:R-:W-:Y:S05]  /*76f0*/  BSYNC B0 ;  /* 0x0000000000007941 */ /* 0x000fea0003800000 */
.L_x_203:
[----:B-1---5:R-:W-:Y:S01]  /*7700*/  HADD2.F32 R13, -RZ, R12.H0_H0 ;  /* 0x2000000cff0d7230 */ /* 0x022fe20000004100 */
[----:B------:R-:W-:Y:S01]  /*7710*/  ISETP.GT.AND P6, PT, R10, 0x10, PT ;  /* 0x000000100a00780c */ /* 0x000fe20003fc4270 */
        /* <DEDUP_REMOVED lines=13> */
.L_x_206:
[----:B------:R-:W-:Y:S05]  /*77f0*/  BSYNC B0 ;  /* 0x0000000000007941 */ /* 0x000fea0003800000 */
.L_x_205:
        /* <DEDUP_REMOVED lines=14> */
.L_x_208:
[----:B------:R-:W-:Y:S05]  /*78e0*/  BSYNC B0 ;  /* 0x0000000000007941 */ /* 0x000fea0003800000 */
.L_x_207:
        /* <DEDUP_REMOVED lines=14> */
.L_x_210:
[----:B------:R-:W-:Y:S05]  /*79d0*/  BSYNC B0 ;  /* 0x0000000000007941 */ /* 0x000fea0003800000 */
.L_x_209:
        /* <DEDUP_REMOVED lines=14> */
.L_x_212:
[----:B------:R-:W-:Y:S05]  /*7ac0*/  BSYNC B0 ;  /* 0x0000000000007941 */ /* 0x000fea0003800000 */
.L_x_211:
        /* <DEDUP_REMOVED lines=15> */
.L_x_214:
[----:B------:R-:W-:Y:S05]  /*7bc0*/  BSYNC B0 ;  /* 0x0000000000007941 */ /* 0x000fea0003800000 */
.L_x_213:
        /* <DEDUP_REMOVED lines=14> */
.L_x_216:
[----:B------:R-:W-:Y:S05]  /*7cb0*/  BSYNC B0 ;  /* 0x0000000000007941 */ /* 0x000fea0003800000 */
.L_x_215:
        /* <DEDUP_REMOVED lines=15> */
.L_x_218:
[----:B------:R-:W-:Y:S05]  /*7db0*/  BSYNC B0 ;  /* 0x0000000000007941 */ /* 0x000fea0003800000 */
.L_x_217:
        /* <DEDUP_REMOVED lines=14> */
.L_x_220:
[----:B------:R-:W-:Y:S05]  /*7ea0*/  BSYNC B0 ;  /* 0x0000000000007941 */ /* 0x000fea0003800000 */
.L_x_219:
[----:B-1---5:R-:W-:Y:S01]  /*7eb0*/  HADD2.F32 R13, -RZ, R12.H0_H0 ;  /* 0x2000000cff0d7230 */ /* 0x022fe20000004100 */
[----:B------:R-:W-:Y:S01]  /*7ec0*/  ISETP.GT.AND P6, PT, R10, 0x20, PT ;  /* 0x000000200a00780c */ /* 0x000fe20003fc4270 */
[----:B------:R-:W-:Y:S03]  /*7ed0*/  BSSY B0, `(.L_x_221) ;  /* 0x000000a000007945 */ /* 0x000fe60003800000 */
[----:B------:R-:W-:-:S04]  /*7ee0*/  FMUL R20, R13, R14 ;  /* 0x0000000e0d147220 */ /* 0x000fc80000400000 */
[----:B------:R-:W-:-:S05]  /*7ef0*/  FFMA R20, R41, R11, R20 ;  /* 0x0000000b29147223 */ /* 0x000fca0000000014 */
[----:B------:R-:W-:-:S05]  /*7f00*/  F2FP.F16.F32.PACK_AB R20, RZ, R20 ;  /* 0x00000014ff14723e */ /* 0x000fca00000000ff */
[----:B------:R1:W-:Y:S01]  /*7f10*/  @P5 STG.E.U16 desc[UR12][R24.64], R20 ;  /* 0x0000001418005986 */ /* 0x0003e2000c10150c */
[----:B------:R-:W-:-:S13]  /*7f20*/  ISETP.GT.AND P5, PT, R0, 0xc8, P6 ;  /* 0x000000c80000780c */ /* 0x000fda00037a4270 */
[----:B-1----:R-:W-:Y:S05]  /*7f30*/  @!P5 BRA `(.L_x_222) ;  /* 0x00000000000cd947 */ /* 0x002fea0003800000 */
[----:B------:R-:W-:-:S04]  /*7f40*/  IADD3 R12, P6, R8, UR14, RZ ;  /* 0x0000000e080c7c10 */ /* 0x000fc8000ffde0ff */
[----:B------:R-:W-:-:S05]  /*7f50*/  IADD3.X R13, R9, UR4, RZ, P6, !PT ;  /* 0x00000004090d7c10 */ /* 0x000fca000b7fe4ff */
[----:B------:R1:W5:Y:S04]  /*7f60*/  LDG.E.LTC128B.U16 R12, desc[UR12][R12.64] ;  /* 0x0000000c0c0c7981 */ /* 0x000368000c1e1520 */
.L_x_222:
[----:B------:R-:W-:Y:S05]  /*7f70*/  BSYNC B0 ;  /* 0x0000000000007941 */ /* 0x000fea0003800000 */
.L_x_221:
        /* <DEDUP_REMOVED lines=12> */
.L_x_224:
[----:B------:R-:W-:Y:S05]  /*8040*/  BSYNC B0 ;  /* 0x0000000000007941 */ /* 0x000fea0003800000 */
.L_x_223:
        /* <DEDUP_REMOVED lines=15> */
.L_x_226:
[----:B------:R-:W-:Y:S05]  /*8140*/  BSYNC B0 ;  /* 0x0000000000007941 */ /* 0x000fea0003800000 */
.L_x_225:
[----:B-1---5:R-:W-:Y:S01]  /*8150*/  HADD2.F32 R13, -RZ, R12.H0_H0 ;  /* 0x2000000cff0d7230 */ /* 0x022fe20000004100 */
        /* <DEDUP_REMOVED lines=12> */
.L_x_228:
[----:B------:R-:W-:Y:S05]  /*8220*/  BSYNC B0 ;  /* 0x0000000000007941 */ /* 0x000fea0003800000 */
.L_x_227:
[----:B-1---5:R-:W-:Y:S01]  /*8230*/  HADD2.F32 R13, -RZ, R12.H0_H0 ;  /* 0x2000000cff0d7230 */ /* 0x022fe20000004100 */
[----:B------:R-:W-:Y:S01]  /*8240*/  ISETP.GT.AND P6, PT, R10, 0x28, PT ;  /* 0x000000280a00780c */ /* 0x000fe20003fc4270 */
[----:B------:R-:W-:Y:S03]  /*8250*/  BSSY B0, `(.L_x_229) ;  /* 0x000000c000007945 */ /* 0x000fe60003800000 */
[----:B------:R-:W-:Y:S01]  /*8260*/  FMUL R10, R13, R14 ;  /* 0x0000000e0d0a7220 */ /* 0x000fe20000400000 */
[----:B------:R-:W-:-:S03]  /*8270*/  ISETP.GT.AND P6, PT, R0, 0xc8, P6 ;  /* 0x000000c80000780c */ /* 0x000fc600037c4270 */
[----:B------:R-:W-:-:S05]  /*8280*/  FFMA R10, R45, R11, R10 ;  /* 0x0000000b2d0a7223 */ /* 0x000fca000000000a */
[----:B------:R-:W-:-:S04]  /*8290*/  F2FP.F16.F32.PACK_AB R10, RZ, R10 ;  /* 0x0000000aff0a723e */ /* 0x000fc800000000ff */
[----:B------:R-:W-:Y:S02]  /*82a0*/  PRMT R13, R10, 0x7610, R13 ;  /* 0x000076100a0d7816 */ /* 0x000fe4000000000d */
[----:B------:R-:W-:-:S03]  /*82b0*/  PRMT R10, R12, 0x7610, R10 ;  /* 0x000076100c0a7816 */ /* 0x000fc6000000000a */
[----:B------:R1:W-:Y:S01]  /*82c0*/  @P5 STG.E.U16 desc[UR12][R18.64], R13 ;  /* 0x0000000d12005986 */ /* 0x0003e2000c10150c */
[----:B------:R-:W-:Y:S05]  /*82d0*/  @!P6 BRA `(.L_x_230) ;  /* 0x00000000000ce947 */ /* 0x000fea0003800000 */
[----:B------:R-:W-:-:S04]  /*82e0*/  IADD3 R12, P5, R8, UR10, RZ ;  /* 0x0000000a080c7c10 */ /* 0x000fc8000ffbe0ff */
[----:B-1----:R-:W-:-:S05]  /*82f0*/  IADD3.X R13, R9, UR4, RZ, P5, !PT ;  /* 0x00000004090d7c10 */ /* 0x002fca000affe4ff */
[----:B------:R3:W5:Y:S04]  /*8300*/  LDG.E.LTC128B.U16 R10, desc[UR12][R12.64] ;  /* 0x0000000c0c0a7981 */ /* 0x000768000c1e1520 */
.L_x_230:
[----:B------:R-:W-:Y:S05]  /*8310*/  BSYNC B0 ;  /* 0x0000000000007941 */ /* 0x000fea0003800000 */
.L_x_229:
[----:B-1-3-5:R-:W-:Y:S01]  /*8320*/  HADD2.F32 R13, -RZ, R10.H0_H0 ;  /* 0x2000000aff0d7230 */ /* 0x02afe20000004100 */
[----:B------:R-:W-:Y:S01]  /*8330*/  IADD3 R12, P5, R6, R101, RZ ;  /* 0x00000065060c7210 */ /* 0x000fe20007fbe0ff */
[----:B------:R-:W-:Y:S01]  /*8340*/  BSSY B0, `(.L_x_231) ;  /* 0x000000b000007945 */ /* 0x000fe20003800000 */
[----:B------:R-:W-:Y:S02]  /*8350*/  ISETP.GT.AND P4, PT, R0, 0xc8, P4 ;  /* 0x000000c80000780c */ /* 0x000fe40002784270 */
[----:B------:R-:W-:-:S04]  /*8360*/  FMUL R13, R13, R14 ;  /* 0x0000000e0d0d7220 */ /* 0x000fc80000400000 */
[----:B------:R-:W-:-:S05]  /*8370*/  FFMA R13, R46, R11, R13 ;  /* 0x0000000b2e0d7223 */ /* 0x000fca000000000d */
[----:B------:R-:W-:Y:S01]  /*8380*/  F2FP.F16.F32.PACK_AB R15, RZ, R13 ;  /* 0x0000000dff0f723e */ /* 0x000fe200000000ff */
[----:B------:R-:W-:-:S05]  /*8390*/  IMAD.X R13, R7, 0x1, R21, P5 ;  /* 0x00000001070d7824 */ /* 0x000fca00028e0615 */
[----:B------:R1:W-:Y:S01]  /*83a0*/  @P6 STG.E.U16 desc[UR12][R12.64], R15 ;  /* 0x0000000f0c006986 */ /* 0x0003e2000c10150c */
[----:B------:R-:W-:Y:S05]  /*83b0*/  @!P4 BRA `(.L_x_232) ;  /* 0x00000000000cc947 */ /* 0x000fea0003800000 */
[----:B-1----:R-:W-:-:S04]  /*83c0*/  IADD3 R12, P5, R8, UR9, RZ ;  /* 0x00000009080c7c10 */ /* 0x002fc8000ffbe0ff */
[----:B------:R-:W-:-:S05]  /*83d0*/  IADD3.X R13, R9, UR4, RZ, P5, !PT ;  /* 0x00000004090d7c10 */ /* 0x000fca000affe4ff */
[----:B------:R3:W5:Y:S04]  /*83e0*/  LDG.E.LTC128B.U16 R10, desc[UR12][R12.64] ;  /* 0x0000000c0c0a7981 */ /* 0x000768000c1e1520 */
.L_x_232:
[----:B------:R-:W-:Y:S05]  /*83f0*/  BSYNC B0 ;  /* 0x0000000000007941 */ /* 0x000fea0003800000 */
.L_x_231:
[----:B-1-3-5:R-:W-:Y:S01]  /*8400*/  HADD2.F32 R13, -RZ, R10.H0_H0 ;  /* 0x2000000aff0d7230 */ /* 0x02afe20000004100 */
[----:B------:R-:W-:Y:S01]  /*8410*/  ISETP.GT.AND P5, PT, R0, 0xc0, P3 ;  /* 0x000000c00000780c */ /* 0x000fe20001fa4270 */
[----:B------:R-:W-:Y:S03]  /*8420*/  BSSY B0, `(.L_x_233) ;  /* 0x000000b000007945 */ /* 0x000fe60003800000 */
[----:B------:R-:W-:-:S04]  /*8430*/  FMUL R12, R13, R14 ;  /* 0x0000000e0d0c7220 */ /* 0x000fc80000400000 */
[----:B------:R-:W-:Y:S01]  /*8440*/  FFMA R47, R47, R11, R12 ;  /* 0x0000000b2f2f7223 */ /* 0x000fe2000000000c */
[----:B------:R-:W-:-:S04]  /*8450*/  IADD3 R12, P6, R6, R103, RZ ;  /* 0x00000067060c7210 */ /* 0x000fc80007fde0ff */
[----:B------:R-:W-:Y:S01]  /*8460*/  F2FP.F16.F32.PACK_AB R47, RZ, R47 ;  /* 0x0000002fff2f723e */ /* 0x000fe200000000ff */
[----:B------:R-:W-:-:S05]  /*8470*/  IMAD.X R13, R7, 0x1, R21, P6 ;  /* 0x00000001070d7824 */ /* 0x000fca00030e0615 */
[----:B------:R1:W-:Y:S01]  /*8480*/  @P4 STG.E.U16 desc[UR12][R12.64], R47 ;  /* 0x0000002f0c004986 */ /* 0x0003e2000c10150c */
[----:B------:R-:W-:Y:S05]  /*8490*/  @!P5 BRA `(.L_x_234) ;  /* 0x00000000000cd947 */ /* 0x000fea0003800000 */
[----:B-1----:R-:W-:-:S04]  /*84a0*/  IADD3 R12, P4, R4, UR8, RZ ;  /* 0x00000008040c7c10 */ /* 0x002fc8000ff9e0ff */
[----:B------:R-:W-:-:S05]  /*84b0*/  IADD3.X R13, R5, UR4, RZ, P4, !PT ;  /* 0x00000004050d7c10 */ /* 0x000fca000a7fe4ff */
[----:B------:R3:W5:Y:S04]  /*84c0*/  LDG.E.LTC128B.U16 R10, desc[UR12][R12.64] ;  /* 0x0000000c0c0a7981 */ /* 0x000768000c1e1520 */
.L_x_234:
[----:B------:R-:W-:Y:S05]  /*84d0*/  BSYNC B0 ;  /* 0x0000000000007941 */ /* 0x000fea0003800000 */
.L_x_233:
        /* <DEDUP_REMOVED lines=13> */
.L_x_236:
[----:B------:R-:W-:Y:S05]  /*85b0*/  BSYNC B0 ;  /* 0x0000000000007941 */ /* 0x000fea0003800000 */
.L_x_235:
        /* <DEDUP_REMOVED lines=13> */
.L_x_238:
[----:B------:R-:W-:Y:S05]  /*8690*/  BSYNC B0 ;  /* 0x0000000000007941 */ /* 0x000fea0003800000 */
.L_x_237:
        /* <DEDUP_REMOVED lines=13> */
.L_x_240:
[----:B------:R-:W-:Y:S05]  /*8770*/  BSYNC B0 ;  /* 0x0000000000007941 */ /* 0x000fea0003800000 */
.L_x_239:
        /* <DEDUP_REMOVED lines=13> */
.L_x_242:
[----:B------:R-:W-:Y:S05]  /*8850*/  BSYNC B0 ;  /* 0x0000000000007941 */ /* 0x000fea0003800000 */
.L_x_241:
[----:B-1-3-5:R-:W-:Y:S01]  /*8860*/  HADD2.F32 R13, -RZ, R10.H0_H0 ;  /* 0x2000000aff0d7230 */ /* 0x02afe20000004100 */
[----:B------:R-:W-:Y:S01]  /*8870*/  IADD3 R12, P4, R2, R109, RZ ;  /* 0x0000006d020c7210 */ /* 0x000fe20007f9e0ff */
[----:B------:R-:W-:Y:S01]  /*8880*/  BSSY B0, `(.L_x_243) ;  /* 0x000000b000007945 */ /* 0x000fe20003800000 */
[----:B------:R-:W-:Y:S02]  /*8890*/  ISETP.GT.AND P2, PT, R0, 0xc0, P0 ;  /* 0x000000c00000780c */ /* 0x000fe40000744270 */
[----:B------:R-:W-:-:S04]  /*88a0*/  FMUL R13, R13, R14 ;  /* 0x0000000e0d0d7220 */ /* 0x000fc80000400000 */
[----:B------:R-:W-:-:S05]  /*88b0*/  FFMA R13, R52, R11, R13 ;  /* 0x0000000b340d7223 */ /* 0x000fca000000000d */
[----:B------:R-:W-:Y:S01]  /*88c0*/  F2FP.F16.F32.PACK_AB R15, RZ, R13 ;  /* 0x0000000dff0f723e */ /* 0x000fe200000000ff */
[----:B------:R-:W-:Y:S01]  /*88d0*/  IMAD.X R13, R3, 0x1, R21, P4 ;  /* 0x00000001030d7824 */ /* 0x000fe200020e0615 */
[----:B--2---:R-:W-:-:S04]  /*88e0*/  IADD3 R4, P4, R4, UR5, RZ ;  /* 0x0000000504047c10 */ /* 0x004fc8000ff9e0ff */
[----:B------:R1:W-:Y:S01]  /*88f0*/  @P3 STG.E.U16 desc[UR12][R12.64], R15 ;  /* 0x0000000f0c003986 */ /* 0x0003e2000c10150c */
[----:B------:R-:W-:Y:S01]  /*8900*/  IADD3.X R5, R5, UR4, RZ, P4, !PT ;  /* 0x0000000405057c10 */ /* 0x000fe2000a7fe4ff */
[----:B------:R-:W-:Y:S07]  /*8910*/  @!P2 BRA `(.L_x_244) ;  /* 0x000000000004a947 */ /* 0x000fee0003800000 */
[----:B------:R2:W5:Y:S02]  /*8920*/  LDG.E.LTC128B.U16 R10, desc[UR12][R4.64] ;  /* 0x0000000c040a7981 */ /* 0x000564000c1e1520 */
.L_x_244:
[----:B------:R-:W-:Y:S05]  /*8930*/  BSYNC B0 ;  /* 0x0000000000007941 */ /* 0x000fea0003800000 */
.L_x_243:
[----:B--2--5:R-:W-:Y:S01]  /*8940*/  HADD2.F32 R5, -RZ, R10.H0_H0 ;  /* 0x2000000aff057230 */ /* 0x024fe20000004100 */
[----:B------:R-:W-:Y:S01]  /*8950*/  IADD3 R2, P3, R2, R111, RZ ;  /* 0x0000006f02027210 */ /* 0x000fe20007f7e0ff */
[----:B------:R-:W-:Y:S01]  /*8960*/  BSSY B0, `(.L_x_245) ;  /* 0x000000b000007945 */ /* 0x000fe20003800000 */
[----:B------:R-:W-:Y:S02]  /*8970*/  ISETP.GT.AND P1, PT, R0, 0xc8, P1 ;  /* 0x000000c80000780c */ /* 0x000fe40000f24270 */
[----:B------:R-:W-:Y:S01]  /*8980*/  FMUL R4, R5, R14 ;  /* 0x0000000e05047220 */ /* 0x000fe20000400000 */
[----:B------:R-:W-:-:S03]  /*8990*/  IMAD.X R3, R3, 0x1, R21, P3 ;  /* 0x0000000103037824 */ /* 0x000fc600018e0615 */
[----:B------:R-:W-:-:S05]  /*89a0*/  FFMA R4, R53, R11, R4 ;  /* 0x0000000b35047223 */ /* 0x000fca0000000004 */
[----:B------:R-:W-:-:S05]  /*89b0*/  F2FP.F16.F32.PACK_AB R4, RZ, R4 ;  /* 0x00000004ff04723e */ /* 0x000fca00000000ff */
[----:B------:R2:W-:Y:S01]  /*89c0*/  @P2 STG.E.U16 desc[UR12][R2.64], R4 ;  /* 0x0000000402002986 */ /* 0x0005e2000c10150c */
[----:B------:R-:W-:Y:S05]  /*89d0*/  @!P1 BRA `(.L_x_246) ;  /* 0x00000000000c9947 */ /* 0x000fea0003800000 */
[----:B--2---:R-:W-:-:S04]  /*89e0*/  IADD3 R2, P2, R8, UR6, RZ ;  /* 0x0000000608027c10 */ /* 0x004fc8000ff5e0ff */
[----:B------:R-:W-:-:S05]  /*89f0*/  IADD3.X R3, R9, UR4, RZ, P2, !PT ;  /* 0x0000000409037c10 */ /* 0x000fca00097fe4ff */
[----:B------:R3:W5:Y:S04]  /*8a00*/  LDG.E.LTC128B.U16 R10, desc[UR12][R2.64] ;  /* 0x0000000c020a7981 */ /* 0x000768000c1e1520 */
.L_x_246:
[----:B------:R-:W-:Y:S05]  /*8a10*/  BSYNC B0 ;  /* 0x0000000000007941 */ /* 0x000fea0003800000 */
.L_x_245:
[----:B--23-5:R-:W-:Y:S01]  /*8a20*/  HADD2.F32 R3, -RZ, R10.H0_H0 ;  /* 0x2000000aff037230 */ /* 0x02cfe20000004100 */
[----:B------:R-:W-:Y:S01]  /*8a30*/  IADD3 R2, P2, R6, R109, RZ ;  /* 0x0000006d06027210 */ /* 0x000fe20007f5e0ff */
[----:B------:R-:W-:Y:S01]  /*8a40*/  BSSY B0, `(.L_x_247) ;  /* 0x000000c000007945 */ /* 0x000fe20003800000 */
[----:B------:R-:W-:Y:S02]  /*8a50*/  ISETP.GT.AND P0, PT, R0, 0xc8, P0 ;  /* 0x000000c80000780c */ /* 0x000fe40000704270 */
[----:B------:R-:W-:-:S04]  /*8a60*/  FMUL R3, R3, R14 ;  /* 0x0000000e03037220 */ /* 0x000fc80000400000 */
[----:B------:R-:W-:-:S05]  /*8a70*/  FFMA R3, R54, R11, R3 ;  /* 0x0000000b36037223 */ /* 0x000fca0000000003 */
[----:B------:R-:W-:Y:S01]  /*8a80*/  F2FP.F16.F32.PACK_AB R5, RZ, R3 ;  /* 0x00000003ff05723e */ /* 0x000fe200000000ff */
[----:B------:R-:W-:Y:S01]  /*8a90*/  IMAD.X R3, R7, 0x1, R21, P2 ;  /* 0x0000000107037824 */ /* 0x000fe200010e0615 */
[----:B------:R-:W-:Y:S02]  /*8aa0*/  IADD3 R4, P2, R8, UR5, RZ ;  /* 0x0000000508047c10 */ /* 0x000fe4000ff5e0ff */
[----:B------:R-:W-:Y:S02]  /*8ab0*/  PRMT R0, R5, 0x7610, R0 ;  /* 0x0000761005007816 */ /* 0x000fe40000000000 */
[----:B------:R-:W-:-:S03]  /*8ac0*/  IADD3.X R5, R9, UR4, RZ, P2, !PT ;  /* 0x0000000409057c10 */ /* 0x000fc600097fe4ff */
[----:B------:R2:W-:Y:S01]  /*8ad0*/  @P1 STG.E.U16 desc[UR12][R2.64], R0 ;  /* 0x0000000002001986 */ /* 0x0005e2000c10150c */
[----:B------:R-:W-:Y:S05]  /*8ae0*/  @!P0 BRA `(.L_x_248) ;  /* 0x0000000000048947 */ /* 0x000fea0003800000 */
[----:B------:R3:W5:Y:S02]  /*8af0*/  LDG.E.LTC128B.U16 R10, desc[UR12][R4.64] ;  /* 0x0000000c040a7981 */ /* 0x000764000c1e1520 */
.L_x_248:
[----:B------:R-:W-:Y:S05]  /*8b00*/  BSYNC B0 ;  /* 0x0000000000007941 */ /* 0x000fea0003800000 */
.L_x_247:
[----:B--2--5:R-:W-:Y:S01]  /*8b10*/  HADD2.F32 R3, -RZ, R10.H0_H0 ;  /* 0x2000000aff037230 */ /* 0x024fe20000004100 */
[----:B------:R-:W-:-:S04]  /*8b20*/  IADD3 R2, P1, R6, R111, RZ ;  /* 0x0000006f06027210 */ /* 0x000fc80007f3e0ff */
[----:B------:R-:W-:-:S04]  /*8b30*/  FMUL R14, R3, R14 ;  /* 0x0000000e030e7220 */ /* 0x000fc80000400000 */
[----:B------:R-:W-:Y:S01]  /*8b40*/  FFMA R14, R55, R11, R14 ;  /* 0x0000000b370e7223 */ /* 0x000fe2000000000e */
[----:B------:R-:W-:Y:S06]  /*8b50*/  @!P0 EXIT ;  /* 0x000000000000894d */ /* 0x000fec0003800000 */
[----:B------:R-:W-:Y:S01]  /*8b60*/  F2FP.F16.F32.PACK_AB R14, RZ, R14 ;  /* 0x0000000eff0e723e */ /* 0x000fe200000000ff */
[----:B------:R-:W-:-:S05]  /*8b70*/  IMAD.X R3, R7, 0x1, R21, P1 ;  /* 0x0000000107037824 */ /* 0x000fca00008e0615 */
[----:B------:R-:W-:Y:S01]  /*8b80*/  STG.E.U16 desc[UR12][R2.64], R14 ;  /* 0x0000000e02007986 */ /* 0x000fe2000c10150c */
[----:B------:R-:W-:Y:S05]  /*8b90*/  EXIT ;  /* 0x000000000000794d */ /* 0x000fea0003800000 */
.L_x_28:
[----:B------:R-:W-:Y:S01]  /*8ba0*/  ULDC.64 UR4, c[0x0][0x5c8] ;  /* 0x0001720000047ab9 */ /* 0x000fe20000000a00 */
[-C--:B------:R-:W-:Y:S01]  /*8bb0*/  FMUL R120, R120, R11.reuse ;  /* 0x0000000b78787220 */ /* 0x080fe20000400000 */
[----:B------:R-:W-:Y:S01]  /*8bc0*/  LEA R2, P1, R18, UR4, 0x1 ;  /* 0x0000000412027c11 */ /* 0x000fe2000f8208ff */
[-C--:B------:R-:W-:Y:S01]  /*8bd0*/  FMUL R121, R121, R11.reuse ;  /* 0x0000000b79797220 */ /* 0x080fe20000400000 */
[----:B------:R-:W-:Y:S01]  /*8be0*/  ISETP.GT.AND P4, PT, R10, 0x1, PT ;  /* 0x000000010a00780c */ /* 0x000fe20003f84270 */
[-C--:B------:R-:W-:Y:S01]  /*8bf0*/  FMUL R122, R122, R11.reuse ;  /* 0x0000000b7a7a7220 */ /* 0x080fe20000400000 */
[----:B------:R-:W-:Y:S01]  /*8c00*/  F2FP.F16.F32.PACK_AB R120, RZ, R120 ;  /* 0x00000078ff78723e */ /* 0x000fe200000000ff */
[-C--:B------:R-:W-:Y:S01]  /*8c10*/  FMUL R123, R123, R11.reuse ;  /* 0x0000000b7b7b7220 */ /* 0x080fe20000400000 */
[----:B------:R-:W-:Y:S01]  /*8c20*/  LEA.HI.X R3, R18, UR5, R21, 0x1, P1 ;  /* 0x0000000512037c11 */ /* 0x000fe200088f0c15 */
[-C--:B------:R-:W-:Y:S01]  /*8c30*/  FMUL R124, R124, R11.reuse ;  /* 0x0000000b7c7c7220 */ /* 0x080fe20000400000 */
[----:B------:R-:W-:Y:S01]  /*8c40*/  ISETP.GT.AND P2, PT, R10, RZ, PT ;  /* 0x000000ff0a00720c */ /* 0x000fe20003f44270 */
[-C--:B------:R-:W-:Y:S01]  /*8c50*/  FMUL R125, R125, R11.reuse ;  /* 0x0000000b7d7d7220 */ /* 0x080fe20000400000 */
[C---:B------:R-:W-:Y:S01]  /*8c60*/  ISETP.GT.AND P1, PT, R0.reuse, RZ, P4 ;  /* 0x000000ff0000720c */ /* 0x040fe20002724270 */
[----:B------:R-:W-:Y:S01]  /*8c70*/  @P0 STG.E.U16 desc[UR12][R2.64], R120 ;  /* 0x0000007802000986 */ /* 0x000fe2000c10150c */
[----:B------:R-:W-:Y:S01]  /*8c80*/  ISETP.GT.AND P2, PT, R0, 0x8, P2 ;  /* 0x000000080000780c */ /* 0x000fe20001744270 */
[-C--:B------:R-:W-:Y:S01]  /*8c90*/  FMUL R126, R126, R11.reuse ;  /* 0x0000000b7e7e7220 */ /* 0x080fe20000400000 */
[----:B------:R-:W-:Y:S01]  /*8ca0*/  ISETP.GT.AND P0, PT, R0, 0x8, P4 ;  /* 0x000000080000780c */ /* 0x000fe20002704270 */
[-C--:B------:R-:W-:Y:S01]  /*8cb0*/  FMUL R127, R127, R11.reuse ;  /* 0x0000000b7f7f7220 */ /* 0x080fe20000400000 */
[----:B------:R-:W-:Y:S01]  /*8cc0*/  SHF.L.U64.HI R15, R16, 0x1, R15 ;  /* 0x00000001100f7819 */ /* 0x000fe2000001020f */
[-C--:B------:R-:W-:Y:S01]  /*8cd0*/  FMUL R128, R128, R11.reuse ;  /* 0x0000000b80807220 */ /* 0x080fe20000400000 */
[----:B------:R-:W-:Y:S01]  /*8ce0*/  LEA R4, P3, R16, R2, 0x1 ;  /* 0x0000000210047211 */ /* 0x000fe200078608ff */
[----:B------:R-:W-:Y:S01]  /*8cf0*/  FMUL R129, R129, R11 ;  /* 0x0000000b81817220 */ /* 0x000fe20000400000 */
[----:B------:R-:W-:Y:S01]  /*8d00*/  F2FP.F16.F32.PACK_AB R121, RZ, R121 ;  /* 0x00000079ff79723e */ /* 0x000fe200000000ff */
[----:B------:R-:W-:Y:S01]  /*8d10*/  FMUL R130, R130, R11 ;  /* 0x0000000b82827220 */ /* 0x000fe20000400000 */
[----:B------:R-:W-:Y:S01]  /*8d20*/  F2FP.F16.F32.PACK_AB R122, RZ, R122 ;  /* 0x0000007aff7a723e */ /* 0x000fe200000000ff */
[----:B------:R-:W-:Y:S01]  /*8d30*/  IMAD.X R5, R15, 0x1, R3, P3 ;  /* 0x000000010f057824 */ /* 0x000fe200018e0603 */
[----:B------:R-:W-:Y:S01]  /*8d40*/  F2FP.F16.F32.PACK_AB R123, RZ, R123 ;  /* 0x0000007bff7b723e */ /* 0x000fe200000000ff */
[----:B------:R-:W-:Y:S01]  /*8d50*/  @P1 STG.E.U16 desc[UR12][R2.64+0x2], R121 ;  /* 0x0000027902001986 */ /* 0x000fe2000c10150c */
[C---:B------:R-:W-:Y:S01]  /*8d60*/  ISETP.GT.AND P5, PT, R10.reuse, 0x8, PT ;  /* 0x000000080a00780c */ /* 0x040fe20003fa4270 */
[-C--:B------:R-:W-:Y:S01]  /*8d70*/  FMUL R131, R131, R11.reuse ;  /* 0x0000000b83837220 */ /* 0x080fe20000400000 */
[----:B------:R-:W-:Y:S01]  /*8d80*/  ISETP.GT.AND P4, PT, R10, 0x9, PT ;  /* 0x000000090a00780c */ /* 0x000fe20003f84270 */
[----:B------:R-:W-:Y:S01]  /*8d90*/  @P2 STG.E.U16 desc[UR12][R4.64], R122 ;  /* 0x0000007a04002986 */ /* 0x000fe2000c10150c */
[----:B------:R-:W-:Y:S01]  /*8da0*/  ISETP.GT.AND P1, PT, R0, RZ, P5 ;  /* 0x000000ff0000720c */ /* 0x000fe20002f24270 */
[----:B------:R-:W-:Y:S01]  /*8db0*/  IMAD.SHL.U32 R9, R12, 0x80, RZ ;  /* 0x000000800c097824 */ /* 0x000fe200078e00ff */
[C---:B------:R-:W-:Y:S01]  /*8dc0*/  ISETP.GT.AND P2, PT, R0.reuse, RZ, P4 ;  /* 0x000000ff0000720c */ /* 0x040fe20002744270 */
[----:B------:R-:W-:Y:S01]  /*8dd0*/  @P0 STG.E.U16 desc[UR12][R4.64+0x2], R123 ;  /* 0x0000027b04000986 */ /* 0x000fe2000c10150c */
[----:B------:R-:W-:Y:S01]  /*8de0*/  ISETP.GT.AND P0, PT, R0, 0x8, P5 ;  /* 0x000000080000780c */ /* 0x000fe20002f04270 */
[-C--:B------:R-:W-:Y:S01]  /*8df0*/  FMUL R132, R132, R11.reuse ;  /* 0x0000000b84847220 */ /* 0x080fe20000400000 */
[----:B------:R-:W-:Y:S01]  /*8e00*/  F2FP.F16.F32.PACK_AB R124, RZ, R124 ;  /* 0x0000007cff7c723e */ /* 0x000fe200000000ff */
[----:B------:R-:W-:Y:S01]  /*8e10*/  FMUL R133, R133, R11 ;  /* 0x0000000b85857220 */ /* 0x000fe20000400000 */
[----:B------:R-:W-:Y:S01]  /*8e20*/  F2FP.F16.F32.PACK_AB R125, RZ, R125 ;  /* 0x0000007dff7d723e */ /* 0x000fe200000000ff */
[-C--:B------:R-:W-:Y:S01]  /*8e30*/  FMUL R134, R134, R11.reuse ;  /* 0x0000000b86867220 */ /* 0x080fe20000400000 */
[----:B------:R-:W-:Y:S01]  /*8e40*/  F2FP.F16.F32.PACK_AB R126, RZ, R126 ;  /* 0x0000007eff7e723e */ /* 0x000fe200000000ff */
[-C--:B------:R-:W-:Y:S01]  /*8e50*/  FMUL R135, R135, R11.reuse ;  /* 0x0000000b87877220 */ /* 0x080fe20000400000 */
[----:B------:R-:W-:Y:S01]  /*8e60*/  ISETP.GT.AND P3, PT, R10, 0x10, PT ;  /* 0x000000100a00780c */ /* 0x000fe20003f64270 */
[----:B------:R-:W-:Y:S01]  /*8e70*/  @P1 STG.E.U16 desc[UR12][R2.64+0x10], R124 ;  /* 0x0000107c02001986 */ /* 0x000fe2000c10150c */
[----:B------:R-:W-:Y:S01]  /*8e80*/  ISETP.GT.AND P1, PT, R0, 0x8, P4 ;  /* 0x000000080000780c */ /* 0x000fe20002724270 */
[----:B------:R-:W-:Y:S01]  /*8e90*/  FMUL R136, R136, R11 ;  /* 0x0000000b88887220 */ /* 0x000fe20000400000 */
[----:B------:R-:W-:Y:S01]  /*8ea0*/  F2FP.F16.F32.PACK_AB R127, RZ, R127 ;  /* 0x0000007fff7f723e */ /* 0x000fe200000000ff */
[----:B------:R-:W-:Y:S01]  /*8eb0*/  @P2 STG.E.U16 desc[UR12][R2.64+0x12], R125 ;  /* 0x0000127d02002986 */ /* 0x000fe2000c10150c */
[----:B------:R-:W-:Y:S01]  /*8ec0*/  F2FP.F16.F32.PACK_AB R128, RZ, R128 ;  /* 0x00000080ff80723e */ /* 0x000fe200000000ff */
[-C--:B------:R-:W-:Y:S01]  /*8ed0*/  FMUL R137, R137, R11.reuse ;  /* 0x0000000b89897220 */ /* 0x080fe20000400000 */
[----:B------:R-:W-:Y:S01]  /*8ee0*/  ISETP.GT.AND P2, PT, R10, 0x11, PT ;  /* 0x000000110a00780c */ /* 0x000fe20003f44270 */
[----:B------:R-:W-:Y:S01]  /*8ef0*/  @P0 STG.E.U16 desc[UR12][R4.64+0x10], R126 ;  /* 0x0000107e04000986 */ /* 0x000fe2000c10150c */
[----:B------:R-:W-:Y:S01]  /*8f00*/  ISETP.GT.AND P0, PT, R0, RZ, P3 ;  /* 0x000000ff0000720c */ /* 0x000fe20001f04270 */
[----:B------:R-:W-:Y:S01]  /*8f10*/  FMUL R138, R138, R11 ;  /* 0x0000000b8a8a7220 */ /* 0x000fe20000400000 */
[----:B------:R-:W-:Y:S01]  /*8f20*/  F2FP.F16.F32.PACK_AB R129, RZ, R129 ;  /* 0x00000081ff81723e */ /* 0x000fe200000000ff */
[----:B------:R-:W-:Y:S01]  /*8f30*/  FMUL R139, R139, R11 ;  /* 0x0000000b8b8b7220 */ /* 0x000fe20000400000 */
[----:B------:R-:W-:Y:S01]  /*8f40*/  F2FP.F16.F32.PACK_AB R130, RZ, R130 ;  /* 0x00000082ff82723e */ /* 0x000fe200000000ff */
[----:B------:R-:W-:Y:S01]  /*8f50*/  @P1 STG.E.U16 desc[UR12][R4.64+0x12], R127 ;  /* 0x0000127f04001986 */ /* 0x000fe2000c10150c */
[----:B------:R-:W-:Y:S01]  /*8f60*/  F2FP.F16.F32.PACK_AB R131, RZ, R131 ;  /* 0x00000083ff83723e */ /* 0x000fe200000000ff */
[-C--:B------:R-:W-:Y:S01]  /*8f70*/  FMUL R140, R140, R11.reuse ;  /* 0x0000000b8c8c7220 */ /* 0x080fe20000400000 */
[----:B------:R-:W-:Y:S01]  /*8f80*/  SHF.L.U64.HI R13, R12, 0x7, R13 ;  /* 0x000000070c0d7819 */ /* 0x000fe2000001020d */
[-C--:B------:R-:W-:Y:S01]  /*8f90*/  FMUL R141, R141, R11.reuse ;  /* 0x0000000b8d8d7220 */ /* 0x080fe20000400000 */
[----:B------:R-:W-:Y:S01]  /*8fa0*/  LOP3.LUT R15, R9, 0x2, RZ, 0xfc, !PT ;  /* 0x00000002090f7812 */ /* 0x000fe200078efcff */
[-C--:B------:R-:W-:Y:S01]  /*8fb0*/  FMUL R142, R142, R11.reuse ;  /* 0x0000000b8e8e7220 */ /* 0x080fe20000400000 */
[----:B------:R-:W-:Y:S01]  /*8fc0*/  F2FP.F16.F32.PACK_AB R132, RZ, R132 ;  /* 0x00000084ff84723e */ /* 0x000fe200000000ff */
[----:B------:R0:W-:Y:S01]  /*8fd0*/  @P0 STG.E.U16 desc[UR12][R2.64+0x20], R128 ;  /* 0x0000208002000986 */ /* 0x0001e2000c10150c */
[----:B------:R-:W-:Y:S01]  /*8fe0*/  ISETP.GT.AND P0, PT, R0, RZ, P2 ;  /* 0x000000ff0000720c */ /* 0x000fe20001704270 */
[-C--:B------:R-:W-:Y:S01]  /*8ff0*/  FMUL R143, R143, R11.reuse ;  /* 0x0000000b8f8f7220 */ /* 0x080fe20000400000 */
[----:B------:R-:W-:Y:S01]  /*9000*/  ISETP.GT.AND P1, PT, R10, 0x19, PT ;  /* 0x000000190a00780c */ /* 0x000fe20003f24270 */
[----:B------:R-:W-:Y:S01]  /*9010*/  FMUL R144, R144, R11 ;  /* 0x0000000b90907220 */ /* 0x000fe20000400000 */
[----:B------:R-:W-:Y:S01]  /*9020*/  F2FP.F16.F32.PACK_AB R133, RZ, R133 ;  /* 0x00000085ff85723e */ /* 0x000fe200000000ff */
[-C--:B------:R-:W-:Y:S01]  /*9030*/  FMUL R145, R145, R11.reuse ;  /* 0x0000000b91917220 */ /* 0x080fe20000400000 */
[----:B------:R-:W-:Y:S01]  /*9040*/  F2FP.F16.F32.PACK_AB R134, RZ, R134 ;  /* 0x00000086ff86723e */ /* 0x000fe200000000ff */
[----:B------:R-:W-:Y:S01]  /*9050*/  FMUL R146, R146, R11 ;  /* 0x0000000b92927220 */ /* 0x000fe20000400000 */
[----:B------:R-:W-:Y:S01]  /*9060*/  F2FP.F16.F32.PACK_AB R135, RZ, R135 ;  /* 0x00000087ff87723e */ /* 0x000fe200000000ff */
[-C--:B------:R-:W-:Y:S01]  /*9070*/  FMUL R147, R147, R11.reuse ;  /* 0x0000000b93937220 */ /* 0x080fe20000400000 */
[----:B------:R-:W-:Y:S01]  /*9080*/  F2FP.F16.F32.PACK_AB R136, RZ, R136 ;  /* 0x00000088ff88723e */ /* 0x000fe200000000ff */
[----:B------:R-:W-:Y:S01]  /*9090*/  FMUL R148, R148, R11 ;  /* 0x0000000b94947220 */ /* 0x000fe20000400000 */
[----:B------:R-:W-:Y:S01]  /*90a0*/  F2FP.F16.F32.PACK_AB R137, RZ, R137 ;  /* 0x00000089ff89723e */ /* 0x000fe200000000ff */
[----:B------:R1:W-:Y:S01]  /*90b0*/  @P0 STG.E.U16 desc[UR12][R2.64+0x22], R129 ;  /* 0x0000228102000986 */ /* 0x0003e2000c10150c */
[----:B------:R-:W-:Y:S01]  /*90c0*/  ISETP.GT.AND P0, PT, R0, 0x8, P3 ;  /* 0x000000080000780c */ /* 0x000fe20001f04270 */
[-C--:B------:R-:W-:Y:S01]  /*90d0*/  FMUL R149, R149, R11.reuse ;  /* 0x0000000b95957220 */ /* 0x080fe20000400000 */
[----:B------:R-:W-:Y:S01]  /*90e0*/  F2FP.F16.F32.PACK_AB R138, RZ, R138 ;  /* 0x0000008aff8a723e */ /* 0x000fe200000000ff */
[----:B------:R-:W-:Y:S01]  /*90f0*/  FMUL R150, R150, R11 ;  /* 0x0000000b96967220 */ /* 0x000fe20000400000 */
[----:B------:R-:W-:Y:S01]  /*9100*/  F2FP.F16.F32.PACK_AB R139, RZ, R139 ;  /* 0x0000008bff8b723e */ /* 0x000fe200000000ff */
[-C--:B------:R-:W-:Y:S01]  /*9110*/  FMUL R151, R151, R11.reuse ;  /* 0x0000000b97977220 */ /* 0x080fe20000400000 */
[----:B------:R-:W-:Y:S01]  /*9120*/  ISETP.GT.AND P5, PT, R10, 0x28, PT ;  /* 0x000000280a00780c */ /* 0x000fe20003fa4270 */
[-C--:B------:R-:W-:Y:S01]  /*9130*/  FMUL R88, R88, R11.reuse ;  /* 0x0000000b58587220 */ /* 0x080fe20000400000 */
[----:B------:R-:W-:Y:S01]  /*9140*/  F2FP.F16.F32.PACK_AB R140, RZ, R140 ;  /* 0x0000008cff8c723e */ /* 0x000fe200000000ff */
[-C--:B------:R-:W-:Y:S01]  /*9150*/  FMUL R89, R89, R11.reuse ;  /* 0x0000000b59597220 */ /* 0x080fe20000400000 */
[----:B------:R-:W-:Y:S01]  /*9160*/  ISETP.GT.AND P4, PT, R10, 0x29, PT ;  /* 0x000000290a00780c */ /* 0x000fe20003f84270 */
[----:B------:R-:W-:Y:S01]  /*9170*/  FMUL R90, R90, R11 ;  /* 0x0000000b5a5a7220 */ /* 0x000fe20000400000 */
[----:B------:R-:W-:Y:S01]  /*9180*/  F2FP.F16.F32.PACK_AB R141, RZ, R141 ;  /* 0x0000008dff8d723e */ /* 0x000fe200000000ff */
[----:B------:R-:W-:Y:S01]  /*9190*/  @P0 STG.E.U16 desc[UR12][R4.64+0x20], R130 ;  /* 0x0000208204000986 */ /* 0x000fe2000c10150c */
[----:B------:R-:W-:Y:S01]  /*91a0*/  ISETP.GT.AND P0, PT, R0, 0x8, P2 ;  /* 0x000000080000780c */ /* 0x000fe20001704270 */
[-C--:B------:R-:W-:Y:S01]  /*91b0*/  FMUL R91, R91, R11.reuse ;  /* 0x0000000b5b5b7220 */ /* 0x080fe20000400000 */
[----:B------:R-:W-:Y:S01]  /*91c0*/  ISETP.GT.AND P2, PT, R10, 0x18, PT ;  /* 0x000000180a00780c */ /* 0x000fe20003f44270 */
        /* <DEDUP_REMOVED lines=8> */
[----:B------:R-:W-:Y:S01]  /*9250*/  FMUL R96, R96, R11 ;  /* 0x0000000b60607220 */ /* 0x000fe20000400000 */
[----:B------:R-:W-:Y:S01]  /*9260*/  F2FP.F16.F32.PACK_AB R145, RZ, R145 ;  /* 0x00000091ff91723e */ /* 0x000fe200000000ff */
[----:B------:R-:W-:Y:S01]  /*9270*/  @P0 STG.E.U16 desc[UR12][R4.64+0x22], R131 ;  /* 0x0000228304000986 */ /* 0x000fe2000c10150c */
[----:B------:R-:W-:Y:S01]  /*9280*/  IADD3 R6, P0, R9, R2, RZ ;  /* 0x0000000209067210 */ /* 0x000fe20007f1e0ff */
[-C--:B------:R-:W-:Y:S01]  /*9290*/  FMUL R97, R97, R11.reuse ;  /* 0x0000000b61617220 */ /* 0x080fe20000400000 */
[----:B------:R-:W-:Y:S01]  /*92a0*/  F2FP.F16.F32.PACK_AB R146, RZ, R146 ;  /* 0x00000092ff92723e */ /* 0x000fe200000000ff */
[----:B------:R-:W-:Y:S01]  /*92b0*/  FMUL R98, R98, R11 ;  /* 0x0000000b62627220 */ /* 0x000fe20000400000 */
[----:B------:R-:W-:Y:S01]  /*92c0*/  F2FP.F16.F32.PACK_AB R147, RZ, R147 ;  /* 0x00000093ff93723e */ /* 0x000fe200000000ff */
[--C-:B------:R-:W-:Y:S01]  /*92d0*/  IMAD.X R7, R13, 0x1, R3.reuse, P0 ;  /* 0x000000010d077824 */ /* 0x100fe200000e0603 */
[----:B------:R-:W-:Y:S01]  /*92e0*/  IADD3 R18, P0, R15, R2, RZ ;  /* 0x000000020f127210 */ /* 0x000fe20007f1e0ff */
[-C--:B------:R-:W-:Y:S01]  /*92f0*/  FMUL R99, R99, R11.reuse ;  /* 0x0000000b63637220 */ /* 0x080fe20000400000 */
[----:B------:R-:W-:Y:S01]  /*9300*/  F2FP.F16.F32.PACK_AB R148, RZ, R148 ;  /* 0x00000094ff94723e */ /* 0x000fe200000000ff */
[----:B------:R-:W-:Y:S01]  /*9310*/  FMUL R100, R100, R11 ;  /* 0x0000000b64647220 */ /* 0x000fe20000400000 */
[----:B------:R-:W-:Y:S01]  /*9320*/  F2FP.F16.F32.PACK_AB R149, RZ, R149 ;  /* 0x00000095ff95723e */ /* 0x000fe200000000ff */
[----:B------:R-:W-:Y:S01]  /*9330*/  IMAD.X R19, R13, 0x1, R3, P0 ;  /* 0x000000010d137824 */ /* 0x000fe200000e0603 */
[----:B------:R-:W-:Y:S01]  /*9340*/  ISETP.GT.AND P0, PT, R0, RZ, P2 ;  /* 0x000000ff0000720c */ /* 0x000fe20001704270 */
[-C--:B------:R-:W-:Y:S01]  /*9350*/  FMUL R101, R101, R11.reuse ;  /* 0x0000000b65657220 */ /* 0x080fe20000400000 */
[----:B------:R-:W-:Y:S01]  /*9360*/  F2FP.F16.F32.PACK_AB R150, RZ, R150 ;  /* 0x00000096ff96723e */ /* 0x000fe200000000ff */
[----:B------:R-:W-:Y:S01]  /*9370*/  FMUL R102, R102, R11 ;  /* 0x0000000b66667220 */ /* 0x000fe20000400000 */
[----:B------:R-:W-:Y:S01]  /*9380*/  F2FP.F16.F32.PACK_AB R151, RZ, R151 ;  /* 0x00000097ff97723e */ /* 0x000fe200000000ff */
[-C--:B------:R-:W-:Y:S01]  /*9390*/  FMUL R103, R103, R11.reuse ;  /* 0x0000000b67677220 */ /* 0x080fe20000400000 */
[----:B------:R-:W-:Y:S01]  /*93a0*/  LOP3.LUT R21, R9, 0x10, RZ, 0xfc, !PT ;  /* 0x0000001009157812 */ /* 0x000fe200078efcff */
[-C--:B------:R-:W-:Y:S01]  /*93b0*/  FMUL R104, R104, R11.reuse ;  /* 0x0000000b68687220 */ /* 0x080fe20000400000 */
[----:B------:R-:W-:Y:S01]  /*93c0*/  F2FP.F16.F32.PACK_AB R88, RZ, R88 ;  /* 0x00000058ff58723e */ /* 0x000fe200000000ff */
[-C--:B------:R-:W-:Y:S01]  /*93d0*/  FMUL R105, R105, R11.reuse ;  /* 0x0000000b69697220 */ /* 0x080fe20000400000 */
[----:B------:R-:W-:Y:S01]  /*93e0*/  LOP3.LUT R23, R9, 0x12, RZ, 0xfc, !PT ;  /* 0x0000001209177812 */ /* 0x000fe200078efcff */
[----:B------:R-:W-:Y:S01]  /*93f0*/  FMUL R106, R106, R11 ;  /* 0x0000000b6a6a7220 */ /* 0x000fe20000400000 */
[----:B------:R-:W-:Y:S01]  /*9400*/  F2FP.F16.F32.PACK_AB R89, RZ, R89 ;  /* 0x00000059ff59723e */ /* 0x000fe200000000ff */
[----:B------:R-:W-:Y:S01]  /*9410*/  @P0 STG.E.U16 desc[UR12][R2.64+0x30], R132 ;  /* 0x0000308402000986 */ /* 0x000fe2000c10150c */
[----:B------:R-:W-:Y:S01]  /*9420*/  ISETP.GT.AND P0, PT, R0, RZ, P1 ;  /* 0x000000ff0000720c */ /* 0x000fe20000f04270 */
        /* <DEDUP_REMOVED lines=8> */
[-C--:B------:R-:W-:Y:S01]  /*94b0*/  FMUL R111, R111, R11.reuse ;  /* 0x0000000b6f6f7220 */ /* 0x080fe20000400000 */
[----:B------:R-:W-:Y:S01]  /*94c0*/  PRMT R8, R92, 0x7610, R8 ;  /* 0x000076105c087816 */ /* 0x000fe20000000008 */
[-C--:B------:R-:W-:Y:S01]  /*94d0*/  FMUL R112, R112, R11.reuse ;  /* 0x0000000b70707220 */ /* 0x080fe20000400000 */
[----:B------:R-:W-:Y:S01]  /*94e0*/  F2FP.F16.F32.PACK_AB R94, RZ, R94 ;  /* 0x0000005eff5e723e */ /* 0x000fe200000000ff */
[----:B------:R-:W-:Y:S01]  /*94f0*/  @P0 STG.E.U16 desc[UR12][R2.64+0x32], R133 ;  /* 0x0000328502000986 */ /* 0x000fe2000c10150c */
[----:B------:R-:W-:Y:S01]  /*9500*/  ISETP.GT.AND P0, PT, R0, 0x8, P2 ;  /* 0x000000080000780c */ /* 0x000fe20001704270 */
        /* <DEDUP_REMOVED lines=26> */
[----:B------:R-:W-:Y:S01]  /*96b0*/  @P0 STG.E.U16 desc[UR12][R4.64+0x32], R135 ;  /* 0x0000328704000986 */ /* 0x000fe2000c10150c */
[----:B------:R-:W-:Y:S01]  /*96c0*/  ISETP.GT.AND P0, PT, R0, RZ, P2 ;  /* 0x000000ff0000720c */ /* 0x000fe20001704270 */
        /* <DEDUP_REMOVED lines=135> */
[----:B------:R-:W-:-:S02]  /*9f40*/  F2FP.F16.F32.PACK_AB R33, RZ, R33 ;  /* 0x00000021ff21723e */ /* 0x000fc400000000ff */
[----:B------:R-:W-:Y:S01]  /*9f50*/  F2FP.F16.F32.PACK_AB R34, RZ, R34 ;  /* 0x00000022ff22723e */ /* 0x000fe200000000ff */
[----:B------:R-:W-:Y:S01]  /*9f60*/  @P0 STG.E.U16 desc[UR12][R2.64+0x62], R145 ;  /* 0x0000629102000986 */ /* 0x000fe2000c10150c */
[----:B------:R-:W-:Y:S02]  /*9f70*/  ISETP.GT.AND P0, PT, R0, 0x8, P3 ;  /* 0x000000080000780c */ /* 0x000fe40001f04270 */
[----:B------:R-:W-:Y:S02]  /*9f80*/  F2FP.F16.F32.PACK_AB R35, RZ, R35 ;  /* 0x00000023ff23723e */ /* 0x000fe400000000ff */
[----:B------:R-:W-:Y:S02]  /*9f90*/  F2FP.F16.F32.PACK_AB R36, RZ, R36 ;  /* 0x00000024ff24723e */ /* 0x000fe400000000ff */
[----:B------:R-:W-:Y:S02]  /*9fa0*/  F2FP.F16.F32.PACK_AB R37, RZ, R37 ;  /* 0x00000025ff25723e */ /* 0x000fe400000000ff */
[----:B------:R-:W-:-:S02]  /*9fb0*/  F2FP.F16.F32.PACK_AB R38, RZ, R38 ;  /* 0x00000026ff26723e */ /* 0x000fc400000000ff */
[----:B------:R-:W-:Y:S02]  /*9fc0*/  F2FP.F16.F32.PACK_AB R39, RZ, R39 ;  /* 0x00000027ff27723e */ /* 0x000fe400000000ff */
[----:B------:R-:W-:Y:S01]  /*9fd0*/  F2FP.F16.F32.PACK_AB R40, RZ, R40 ;  /* 0x00000028ff28723e */ /* 0x000fe200000000ff */
[----:B------:R-:W-:Y:S01]  /*9fe0*/  @P0 STG.E.U16 desc[UR12][R4.64+0x60], R146 ;  /* 0x0000609204000986 */ /* 0x000fe2000c10150c */
[----:B------:R-:W-:Y:S02]  /*9ff0*/  ISETP.GT.AND P0, PT, R0, 0x8, P1 ;  /* 0x000000080000780c */ /* 0x000fe40000f04270 */
[----:B------:R-:W-:Y:S02]  /*a000*/  F2FP.F16.F32.PACK_AB R41, RZ, R41 ;  /* 0x00000029ff29723e */ /* 0x000fe400000000ff */
[----:B------:R-:W-:Y:S02]  /*a010*/  F2FP.F16.F32.PACK_AB R42, RZ, R42 ;  /* 0x0000002aff2a723e */ /* 0x000fe400000000ff */
[----:B------:R-:W-:-:S02]  /*a020*/  F2FP.F16.F32.PACK_AB R43, RZ, R43 ;  /* 0x0000002bff2b723e */ /* 0x000fc400000000ff */
[----:B------:R-:W-:Y:S02]  /*a030*/  F2FP.F16.F32.PACK_AB R44, RZ, R44 ;  /* 0x0000002cff2c723e */ /* 0x000fe400000000ff */
[----:B------:R-:W-:Y:S02]  /*a040*/  F2FP.F16.F32.PACK_AB R45, RZ, R45 ;  /* 0x0000002dff2d723e */ /* 0x000fe400000000ff */
[----:B------:R-:W-:Y:S01]  /*a050*/  F2FP.F16.F32.PACK_AB R46, RZ, R46 ;  /* 0x0000002eff2e723e */ /* 0x000fe200000000ff */
[----:B------:R-:W-:Y:S01]  /*a060*/  @P0 STG.E.U16 desc[UR12][R4.64+0x62], R147 ;  /* 0x0000629304000986 */ /* 0x000fe2000c10150c */
[----:B------:R-:W-:Y:S02]  /*a070*/  ISETP.GT.AND P0, PT, R0, RZ, P2 ;  /* 0x000000ff0000720c */ /* 0x000fe40001704270 */
[----:B------:R-:W-:Y:S02]  /*a080*/  F2FP.F16.F32.PACK_AB R47, RZ, R47 ;  /* 0x0000002fff2f723e */ /* 0x000fe400000000ff */
[----:B------:R-:W-:-:S02]  /*a090*/  F2FP.F16.F32.PACK_AB R48, RZ, R48 ;  /* 0x00000030ff30723e */ /* 0x000fc400000000ff */
[----:B------:R-:W-:Y:S02]  /*a0a0*/  F2FP.F16.F32.PACK_AB R49, RZ, R49 ;  /* 0x00000031ff31723e */ /* 0x000fe400000000ff */
[----:B------:R-:W-:Y:S02]  /*a0b0*/  F2FP.F16.F32.PACK_AB R50, RZ, R50 ;  /* 0x00000032ff32723e */ /* 0x000fe400000000ff */
[----:B------:R-:W-:Y:S02]  /*a0c0*/  F2FP.F16.F32.PACK_AB R51, RZ, R51 ;  /* 0x00000033ff33723e */ /* 0x000fe400000000ff */
[----:B------:R-:W-:Y:S01]  /*a0d0*/  F2FP.F16.F32.PACK_AB R52, RZ, R52 ;  /* 0x00000034ff34723e */ /* 0x000fe200000000ff */
[----:B------:R-:W-:Y:S01]  /*a0e0*/  @P0 STG.E.U16 desc[UR12][R2.64+0x70], R148 ;  /* 0x0000709402000986 */ /* 0x000fe2000c10150c */
[----:B------:R-:W-:Y:S02]  /*a0f0*/  ISETP.GT.AND P0, PT, R10, 0x39, PT ;  /* 0x000000390a00780c */ /* 0x000fe40003f04270 */
[----:B------:R-:W-:-:S02]  /*a100*/  F2FP.F16.F32.PACK_AB R53, RZ, R53 ;  /* 0x00000035ff35723e */ /* 0x000fc400000000ff */
[----:B------:R-:W-:Y:S02]  /*a110*/  ISETP.GT.AND P6, PT, R0, RZ, P0 ;  /* 0x000000ff0000720c */ /* 0x000fe400007c4270 */
[----:B------:R-:W-:-:S11]  /*a120*/  F2FP.F16.F32.PACK_AB R54, RZ, R54 ;  /* 0x00000036ff36723e */ /* 0x000fd600000000ff */
[----:B------:R-:W-:Y:S01]  /*a130*/  @P6 STG.E.U16 desc[UR12][R2.64+0x72], R149 ;  /* 0x0000729502006986 */ /* 0x000fe2000c10150c */
[----:B------:R-:W-:-:S13]  /*a140*/  ISETP.GT.AND P6, PT, R0, 0x8, P2 ;  /* 0x000000080000780c */ /* 0x000fda00017c4270 */
[----:B------:R-:W-:Y:S01]  /*a150*/  @P6 STG.E.U16 desc[UR12][R4.64+0x70], R150 ;  /* 0x0000709604006986 */ /* 0x000fe2000c10150c */
[----:B------:R-:W-:-:S13]  /*a160*/  ISETP.GT.AND P6, PT, R0, 0x8, P0 ;  /* 0x000000080000780c */ /* 0x000fda00007c4270 */
[----:B------:R-:W-:Y:S01]  /*a170*/  @P6 STG.E.U16 desc[UR12][R4.64+0x72], R151 ;  /* 0x0000729704006986 */ /* 0x000fe2000c10150c */
[----:B0-----:R-:W-:-:S05]  /*a180*/  IADD3 R128, P6, R21, R2, RZ ;  /* 0x0000000215807210 */ /* 0x001fca0007fde0ff */
[----:B-1----:R-:W-:Y:S01]  /*a190*/  IMAD.X R129, R13, 0x1, R3, P6 ;  /* 0x000000010d817824 */ /* 0x002fe200030e0603 */
[----:B------:R-:W-:-:S04]  /*a1a0*/  ISETP.GT.AND P6, PT, R10, RZ, PT ;  /* 0x000000ff0a00720c */ /* 0x000fc80003fc4270 */
[----:B------:R-:W-:-:S13]  /*a1b0*/  ISETP.GT.AND P6, PT, R0, 0x40, P6 ;  /* 0x000000400000780c */ /* 0x000fda00037c4270 */
[----:B------:R-:W-:Y:S01]  /*a1c0*/  @P6 STG.E.U16 desc[UR12][R6.64], R88 ;  /* 0x0000005806006986 */ /* 0x000fe2000c10150c */
[----:B------:R-:W-:-:S05]  /*a1d0*/  IADD3 R120, P6, R23, R2, RZ ;  /* 0x0000000217787210 */ /* 0x000fca0007fde0ff */
[----:B------:R-:W-:Y:S01]  /*a1e0*/  IMAD.X R121, R13, 0x1, R3, P6 ;  /* 0x000000010d797824 */ /* 0x000fe200030e0603 */
[----:B------:R-:W-:-:S04]  /*a1f0*/  ISETP.GT.AND P6, PT, R10, 0x1, PT ;  /* 0x000000010a00780c */ /* 0x000fc80003fc4270 */
[----:B------:R-:W-:-:S13]  /*a200*/  ISETP.GT.AND P6, PT, R0, 0x40, P6 ;  /* 0x000000400000780c */ /* 0x000fda00037c4270 */
[----:B------:R0:W-:Y:S01]  /*a210*/  @P6 STG.E.U16 desc[UR12][R18.64], R89 ;  /* 0x0000005912006986 */ /* 0x0001e2000c10150c */
[----:B------:R-:W-:-:S05]  /*a220*/  IADD3 R16, P6, R9, R4, RZ ;  /* 0x0000000409107210 */ /* 0x000fca0007fde0ff */
[----:B------:R-:W-:Y:S01]  /*a230*/  IMAD.X R17, R13, 0x1, R5, P6 ;  /* 0x000000010d117824 */ /* 0x000fe200030e0605 */
[----:B------:R-:W-:-:S04]  /*a240*/  ISETP.GT.AND P6, PT, R10, RZ, PT ;  /* 0x000000ff0a00720c */ /* 0x000fc80003fc4270 */
[----:B------:R-:W-:Y:S02]  /*a250*/  ISETP.GT.AND P6, PT, R0, 0x48, P6 ;  /* 0x000000480000780c */ /* 0x000fe400037c4270 */
[C---:B0-----:R-:W-:Y:S02]  /*a260*/  LOP3.LUT R19, R9.reuse, 0x20, RZ, 0xfc, !PT ;  /* 0x0000002009137812 */ /* 0x041fe400078efcff */
[----:B------:R-:W-:-:S09]  /*a270*/  LOP3.LUT R89, R9, 0x22, RZ, 0xfc, !PT ;  /* 0x0000002209597812 */ /* 0x000fd200078efcff */
        /* <DEDUP_REMOVED lines=8> */
[----:B------:R-:W-:-:S04]  /*a300*/  ISETP.GT.AND P6, PT, R10, 0x8, PT ;  /* 0x000000080a00780c */ /* 0x000fc80003fc4270 */
[----:B------:R-:W-:Y:S02]  /*a310*/  ISETP.GT.AND P6, PT, R0, 0x40, P6 ;  /* 0x000000400000780c */ /* 0x000fe400037c4270 */
[----:B0-----:R-:W-:-:S11]  /*a320*/  LOP3.LUT R91, R9, 0x30, RZ, 0xfc, !PT ;  /* 0x00000030095b7812 */ /* 0x001fd600078efcff */
[----:B------:R0:W-:Y:S01]  /*a330*/  @P6 STG.E.U16 desc[UR12][R128.64], R8 ;  /* 0x0000000880006986 */ /* 0x0001e2000c10150c */
[----:B------:R-:W-:-:S05]  /*a340*/  IADD3 R122, P6, R89, R2, RZ ;  /* 0x00000002597a7210 */ /* 0x000fca0007fde0ff */
[----:B------:R-:W-:Y:S01]  /*a350*/  IMAD.X R123, R13, 0x1, R3, P6 ;  /* 0x000000010d7b7824 */ /* 0x000fe200030e0603 */
[----:B------:R-:W-:-:S04]  /*a360*/  ISETP.GT.AND P6, PT, R10, 0x9, PT ;  /* 0x000000090a00780c */ /* 0x000fc80003fc4270 */
[----:B------:R-:W-:Y:S02]  /*a370*/  ISETP.GT.AND P6, PT, R0, 0x40, P6 ;  /* 0x000000400000780c */ /* 0x000fe400037c4270 */
[----:B0-----:R-:W-:-:S11]  /*a380*/  PRMT R8, R96, 0x7610, R8 ;  /* 0x0000761060087816 */ /* 0x001fd60000000008 */
[----:B------:R0:W-:Y:S01]  /*a390*/  @P6 STG.E.U16 desc[UR12][R120.64], R93 ;  /* 0x0000005d78006986 */ /* 0x0001e2000c10150c */
[----:B------:R-:W-:-:S05]  /*a3a0*/  IADD3 R92, P6, R21, R4, RZ ;  /* 0x00000004155c7210 */ /* 0x000fca0007fde0ff */
[----:B0-----:R-:W-:Y:S01]  /*a3b0*/  IMAD.X R93, R13, 0x1, R5, P6 ;  /* 0x000000010d5d7824 */ /* 0x001fe200030e0605 */
        /* <DEDUP_REMOVED lines=80> */
[----:B------:R-:W-:Y:S02]  /*a8c0*/  ISETP.GT.AND P6, PT, R0, 0x40, P5 ;  /* 0x000000400000780c */ /* 0x000fe40002fc4270 */
[----:B0-----:R-:W-:-:S11]  /*a8d0*/  LOP3.LUT R107, R9, 0x70, RZ, 0xfc, !PT ;  /* 0x00000070096b7812 */ /* 0x001fd600078efcff */
[----:B------:R-:W-:Y:S01]  /*a8e0*/  @P6 STG.E.U16 desc[UR12][R126.64], R8 ;  /* 0x000000087e006986 */ /* 0x000fe2000c10150c */
[----:B------:R-:W-:-:S05]  /*a8f0*/  IADD3 R122, P6, R105, R2, RZ ;  /* 0x00000002697a7210 */ /* 0x000fca0007fde0ff */
[----:B------:R-:W-:Y:S01]  /*a900*/  IMAD.X R123, R13, 0x1, R3, P6 ;  /* 0x000000010d7b7824 */ /* 0x000fe200030e0603 */
[----:B------:R-:W-:-:S13]  /*a910*/  ISETP.GT.AND P6, PT, R0, 0x40, P4 ;  /* 0x000000400000780c */ /* 0x000fda00027c4270 */
[----:B------:R0:W-:Y:S01]  /*a920*/  @P6 STG.E.U16 desc[UR12][R120.64], R109 ;  /* 0x0000006d78006986 */ /* 0x0001e2000c10150c */
[----:B------:R-:W-:-:S05]  /*a930*/  IADD3 R108, P6, R99, R4, RZ ;  /* 0x00000004636c7210 */ /* 0x000fca0007fde0ff */
[----:B0-----:R-:W-:Y:S01]  /*a940*/  IMAD.X R109, R13, 0x1, R5, P6 ;  /* 0x000000010d6d7824 */ /* 0x001fe200030e0605 */
[----:B------:R-:W-:-:S13]  /*a950*/  ISETP.GT.AND P6, PT, R0, 0x48, P5 ;  /* 0x000000480000780c */ /* 0x000fda0002fc4270 */
[----:B------:R0:W-:Y:S01]  /*a960*/  @P6 STG.E.U16 desc[UR12][R108.64], R110 ;  /* 0x0000006e6c006986 */ /* 0x0001e2000c10150c */
[----:B------:R-:W-:-:S05]  /*a970*/  IADD3 R126, P6, R101, R4, RZ ;  /* 0x00000004657e7210 */ /* 0x000fca0007fde0ff */
[----:B------:R-:W-:Y:S01]  /*a980*/  IMAD.X R127, R13, 0x1, R5, P6 ;  /* 0x000000010d7f7824 */ /* 0x000fe200030e0605 */
[----:B------:R-:W-:Y:S02]  /*a990*/  ISETP.GT.AND P6, PT, R0, 0x48, P4 ;  /* 0x000000480000780c */ /* 0x000fe400027c4270 */
[----:B0-----:R-:W-:-:S11]  /*a9a0*/  LOP3.LUT R109, R9, 0x72, RZ, 0xfc, !PT ;  /* 0x00000072096d7812 */ /* 0x001fd600078efcff */
[----:B------:R0:W-:Y:S01]  /*a9b0*/  @P6 STG.E.U16 desc[UR12][R126.64], R111 ;  /* 0x0000006f7e006986 */ /* 0x0001e2000c10150c */
[----:B------:R-:W-:-:S05]  /*a9c0*/  IADD3 R120, P6, R107, R2, RZ ;  /* 0x000000026b787210 */ /* 0x000fca0007fde0ff */
[----:B------:R-:W-:Y:S01]  /*a9d0*/  IMAD.X R121, R13, 0x1, R3, P6 ;  /* 0x000000010d797824 */ /* 0x000fe200030e0603 */
[----:B------:R-:W-:-:S13]  /*a9e0*/  ISETP.GT.AND P6, PT, R0, 0x40, P3 ;  /* 0x000000400000780c */ /* 0x000fda0001fc4270 */
        /* <DEDUP_REMOVED lines=13> */
[----:B-1----:R-:W-:-:S05]  /*aac0*/  IADD3 R112, P6, R107, R4, RZ ;  /* 0x000000046b707210 */ /* 0x002fca0007fde0ff */
[----:B--2---:R-:W-:Y:S01]  /*aad0*/  IMAD.X R113, R13, 0x1, R5, P6 ;  /* 0x000000010d717824 */ /* 0x004fe200030e0605 */
[----:B------:R-:W-:-:S13]  /*aae0*/  ISETP.GT.AND P6, PT, R0, 0x40, P2 ;  /* 0x000000400000780c */ /* 0x000fda00017c4270 */
[----:B------:R-:W-:Y:S01]  /*aaf0*/  @P6 STG.E.U16 desc[UR12][R120.64], R116 ;  /* 0x0000007478006986 */ /* 0x000fe2000c10150c */
[----:B------:R-:W-:-:S05]  /*ab00*/  IADD3 R4, P6, R109, R4, RZ ;  /* 0x000000046d047210 */ /* 0x000fca0007fde0ff */
[----:B------:R-:W-:Y:S01]  /*ab10*/  IMAD.X R5, R13, 0x1, R5, P6 ;  /* 0x000000010d057824 */ /* 0x000fe200030e0605 */
[----:B------:R-:W-:-:S13]  /*ab20*/  ISETP.GT.AND P6, PT, R0, 0x40, P0 ;  /* 0x000000400000780c */ /* 0x000fda00007c4270 */
[----:B------:R-:W-:Y:S01]  /*ab30*/  @P6 STG.E.U16 desc[UR12][R128.64], R117 ;  /* 0x0000007580006986 */ /* 0x000fe2000c10150c */
[----:B---3--:R-:W-:-:S05]  /*ab40*/  IADD3 R2, P6, R6, R9, RZ ;  /* 0x0000000906027210 */ /* 0x008fca0007fde0ff */
[----:B------:R-:W-:Y:S01]  /*ab50*/  IMAD.X R3, R7, 0x1, R13, P6 ;  /* 0x0000000107037824 */ /* 0x000fe200030e060d */
[----:B------:R-:W-:-:S13]  /*ab60*/  ISETP.GT.AND P6, PT, R0, 0x48, P2 ;  /* 0x000000480000780c */ /* 0x000fda00017c4270 */
[----:B------:R1:W-:Y:S01]  /*ab70*/  @P6 STG.E.U16 desc[UR12][R112.64], R118 ;  /* 0x0000007670006986 */ /* 0x0003e2000c10150c */
[----:B0-----:R-:W-:-:S05]  /*ab80*/  IADD3 R110, P6, R15, R6, RZ ;  /* 0x000000060f6e7210 */ /* 0x001fca0007fde0ff */
[----:B------:R-:W-:Y:S01]  /*ab90*/  IMAD.X R111, R7, 0x1, R13, P6 ;  /* 0x00000001076f7824 */ /* 0x000fe200030e060d */
[----:B------:R-:W-:-:S13]  /*aba0*/  ISETP.GT.AND P6, PT, R0, 0x48, P0 ;  /* 0x000000480000780c */ /* 0x000fda00007c4270 */
[----:B------:R0:W-:Y:S01]  /*abb0*/  @P6 STG.E.U16 desc[UR12][R4.64], R119 ;  /* 0x0000007704006986 */ /* 0x0001e2000c10150c */
[----:B------:R-:W-:-:S05]  /*abc0*/  IADD3 R114, P6, R21, R6, RZ ;  /* 0x0000000615727210 */ /* 0x000fca0007fde0ff */
[----:B------:R-:W-:Y:S01]  /*abd0*/  IMAD.X R115, R7, 0x1, R13, P6 ;  /* 0x0000000107737824 */ /* 0x000fe200030e060d */
[----:B------:R-:W-:-:S04]  /*abe0*/  ISETP.GT.AND P6, PT, R10, RZ, PT ;  /* 0x000000ff0a00720c */ /* 0x000fc80003fc4270 */
[----:B------:R-:W-:-:S13]  /*abf0*/  ISETP.GT.AND P6, PT, R0, 0x80, P6 ;  /* 0x000000800000780c */ /* 0x000fda00037c4270 */
[----:B------:R2:W-:Y:S01]  /*ac00*/  @P6 STG.E.U16 desc[UR12][R2.64], R56 ;  /* 0x0000003802006986 */ /* 0x0005e2000c10150c */
[----:B-1----:R-:W-:-:S05]  /*ac10*/  IADD3 R112, P6, R23, R6, RZ ;  /* 0x0000000617707210 */ /* 0x002fca0007fde0ff */
[----:B------:R-:W-:Y:S01]  /*ac20*/  IMAD.X R113, R7, 0x1, R13, P6 ;  /* 0x0000000107717824 */ /* 0x000fe200030e060d */
[----:B------:R-:W-:-:S04]  /*ac30*/  ISETP.GT.AND P6, PT, R10, 0x1, PT ;  /* 0x000000010a00780c */ /* 0x000fc80003fc4270 */
[----:B------:R-:W-:-:S13]  /*ac40*/  ISETP.GT.AND P6, PT, R0, 0x80, P6 ;  /* 0x000000800000780c */ /* 0x000fda00037c4270 */
[----:B------:R1:W-:Y:S01]  /*ac50*/  @P6 STG.E.U16 desc[UR12][R110.64], R57 ;  /* 0x000000396e006986 */ /* 0x0003e2000c10150c */
[----:B0-----:R-:W-:-:S05]  /*ac60*/  IADD3 R4, P6, R16, R9, RZ ;  /* 0x0000000910047210 */ /* 0x001fca0007fde0ff */
[----:B------:R-:W-:Y:S01]  /*ac70*/  IMAD.X R5, R17, 0x1, R13, P6 ;  /* 0x0000000111057824 */ /* 0x000fe200030e060d */
[----:B------:R-:W-:-:S04]  /*ac80*/  ISETP.GT.AND P6, PT, R10, RZ, PT ;  /* 0x000000ff0a00720c */ /* 0x000fc80003fc4270 */
[----:B------:R-:W-:-:S13]  /*ac90*/  ISETP.GT.AND P6, PT, R0, 0x88, P6 ;  /* 0x000000880000780c */ /* 0x000fda00037c4270 */
[----:B------:R-:W-:Y:S01]  /*aca0*/  @P6 STG.E.U16 desc[UR12][R4.64], R58 ;  /* 0x0000003a04006986 */ /* 0x000fe2000c10150c */
[----:B--2---:R-:W-:-:S05]  /*acb0*/  IADD3 R56, P6, R16, R15, RZ ;  /* 0x0000000f10387210 */ /* 0x004fca0007fde0ff */
[----:B-1----:R-:W-:Y:S01]  /*acc0*/  IMAD.X R57, R17, 0x1, R13, P6 ;  /* 0x0000000111397824 */ /* 0x002fe200030e060d */
[----:B------:R-:W-:-:S04]  /*acd0*/  ISETP.GT.AND P6, PT, R10, 0x1, PT ;  /* 0x000000010a00780c */ /* 0x000fc80003fc4270 */
[----:B------:R-:W-:-:S13]  /*ace0*/  ISETP.GT.AND P6, PT, R0, 0x88, P6 ;  /* 0x000000880000780c */ /* 0x000fda00037c4270 */
[----:B------:R0:W-:Y:S01]  /*acf0*/  @P6 STG.E.U16 desc[UR12][R56.64], R59 ;  /* 0x0000003b38006986 */ /* 0x0001e2000c10150c */
        /* <DEDUP_REMOVED lines=10> */
[----:B0-----:R-:W-:-:S05]  /*ada0*/  IADD3 R56, P6, R21, R16, RZ ;  /* 0x0000001015387210 */ /* 0x001fca0007fde0ff */
        /* <DEDUP_REMOVED lines=9> */
[----:B-1----:R-:W-:-:S05]  /*ae40*/  IADD3 R60, P6, R91, R6, RZ ;  /* 0x000000065b3c7210 */ /* 0x002fca0007fde0ff */
[----:B--2---:R-:W-:Y:S01]  /*ae50*/  IMAD.X R61, R7, 0x1, R13, P6 ;  /* 0x00000001073d7824 */ /* 0x004fe200030e060d */
[----:B------:R-:W-:-:S04]  /*ae60*/  ISETP.GT.AND P6, PT, R10, 0x10, PT ;  /* 0x000000100a00780c */ /* 0x000fc80003fc4270 */
[----:B------:R-:W-:-:S13]  /*ae70*/  ISETP.GT.AND P6, PT, R0, 0x80, P6 ;  /* 0x000000800000780c */ /* 0x000fda00037c4270 */
[----:B------:R1:W-:Y:S01]  /*ae80*/  @P6 STG.E.U16 desc[UR12][R110.64], R64 ;  /* 0x000000406e006986 */ /* 0x0003e2000c10150c */
[----:B0-----:R-:W-:-:S05]  /*ae90*/  IADD3 R62, P6, R93, R6, RZ ;  /* 0x000000065d3e7210 */ /* 0x001fca0007fde0ff */
[----:B---3--:R-:W-:Y:S01]  /*aea0*/  IMAD.X R63, R7, 0x1, R13, P6 ;  /* 0x00000001073f7824 */ /* 0x008fe200030e060d */
        /* <DEDUP_REMOVED lines=14> */
[----:B0-----:R-:W-:Y:S01]  /*af90*/  IMAD.X R65, R7, 0x1, R13, P6 ;  /* 0x0000000107417824 */ /* 0x001fe200030e060d */
[----:B------:R-:W-:-:S04]  /*afa0*/  ISETP.GT.AND P6, PT, R10, 0x18, PT ;  /* 0x000000180a00780c */ /* 0x000fc80003fc4270 */
[----:B------:R-:W-:-:S13]  /*afb0*/  ISETP.GT.AND P6, PT, R0, 0x80, P6 ;  /* 0x000000800000780c */ /* 0x000fda00037c4270 */
[----:B------:R0:W-:Y:S01]  /*afc0*/  @P6 STG.E.U16 desc[UR12][R60.64], R68 ;  /* 0x000000443c006986 */ /* 0x0001e2000c10150c */
[----:B--2---:R-:W-:-:S05]  /*afd0*/  IADD3 R66, P6, R97, R6, RZ ;  /* 0x0000000661427210 */ /* 0x004fca0007fde0ff */
        /* <DEDUP_REMOVED lines=19> */
[----:B-1----:R-:W-:-:S05]  /*b110*/  IADD3 R62, P6, R101, R6, RZ ;  /* 0x00000006653e7210 */ /* 0x002fca0007fde0ff */
[----:B------:R-:W-:Y:S01]  /*b120*/  IMAD.X R63, R7, 0x1, R13, P6 ;  /* 0x00000001073f7824 */ /* 0x000fe200030e060d */
[----:B------:R-:W-:-:S04]  /*b130*/  ISETP.GT.AND P6, PT, R10, 0x21, PT ;  /* 0x000000210a00780c */ /* 0x000fc80003fc4270 */
[----:B------:R-:W-:-:S13]  /*b140*/  ISETP.GT.AND P6, PT, R0, 0x80, P6 ;  /* 0x000000800000780c */ /* 0x000fda00037c4270 */
[----:B------:R1:W-:Y:S01]  /*b150*/  @P6 STG.E.U16 desc[UR12][R66.64], R73 ;  /* 0x0000004942006986 */ /* 0x0003e2000c10150c */
[----:B--2---:R-:W-:-:S05]  /*b160*/  IADD3 R56, P6, R95, R16, RZ ;  /* 0x000000105f387210 */ /* 0x004fca0007fde0ff */
[----:B------:R-:W-:Y:S01]  /*b170*/  IMAD.X R57, R17, 0x1, R13, P6 ;  /* 0x0000000111397824 */ /* 0x000fe200030e060d */
[----:B------:R-:W-:-:S04]  /*b180*/  ISETP.GT.AND P6, PT, R10, 0x20, PT ;  /* 0x000000200a00780c */ /* 0x000fc80003fc4270 */
[----:B------:R-:W-:-:S13]  /*b190*/  ISETP.GT.AND P6, PT, R0, 0x88, P6 ;  /* 0x000000880000780c */ /* 0x000fda00037c4270 */
[----:B------:R2:W-:Y:S01]  /*b1a0*/  @P6 STG.E.U16 desc[UR12][R56.64], R74 ;  /* 0x0000004a38006986 */ /* 0x0005e2000c10150c */
[----:B---3--:R-:W-:-:S05]  /*b1b0*/  IADD3 R58, P6, R97, R16, RZ ;  /* 0x00000010613a7210 */ /* 0x008fca0007fde0ff */
[----:B------:R-:W-:Y:S01]  /*b1c0*/  IMAD.X R59, R17, 0x1, R13, P6 ;  /* 0x00000001113b7824 */ /* 0x000fe200030e060d */
[----:B------:R-:W-:-:S04]  /*b1d0*/  ISETP.GT.AND P6, PT, R10, 0x21, PT ;  /* 0x000000210a00780c */ /* 0x000fc80003fc4270 */
[----:B------:R-:W-:-:S13]  /*b1e0*/  ISETP.GT.AND P6, PT, R0, 0x88, P6 ;  /* 0x000000880000780c */ /* 0x000fda00037c4270 */
[----:B------:R3:W-:Y:S01]  /*b1f0*/  @P6 STG.E.U16 desc[UR12][R58.64], R75 ;  /* 0x0000004b3a006986 */ /* 0x0007e2000c10150c */
[----:B0-----:R-:W-:-:S05]  /*b200*/  IADD3 R64, P6, R103, R6, RZ ;  /* 0x0000000667407210 */ /* 0x001fca0007fde0ff */
[----:B------:R-:W-:Y:S01]  /*b210*/  IMAD.X R65, R7, 0x1, R13, P6 ;  /* 0x0000000107417824 */ /* 0x000fe200030e060d */
[----:B------:R-:W-:-:S13]  /*b220*/  ISETP.GT.AND P6, PT, R0, 0x80, P5 ;  /* 0x000000800000780c */ /* 0x000fda0002fc4270 */
[----:B------:R0:W-:Y:S01]  /*b230*/  @P6 STG.E.U16 desc[UR12][R60.64], R76 ;  /* 0x0000004c3c006986 */ /* 0x0001e2000c10150c */
[----:B-1----:R-:W-:-:S05]  /*b240*/  IADD3 R66, P6, R105, R6, RZ ;  /* 0x0000000669427210 */ /* 0x002fca0007fde0ff */
[----:B------:R-:W-:Y:S01]  /*b250*/  IMAD.X R67, R7, 0x1, R13, P6 ;  /* 0x0000000107437824 */ /* 0x000fe200030e060d */
[----:B------:R-:W-:-:S13]  /*b260*/  ISETP.GT.AND P6, PT, R0, 0x80, P4 ;  /* 0x000000800000780c */ /* 0x000fda00027c4270 */
[----:B------:R1:W-:Y:S01]  /*b270*/  @P6 STG.E.U16 desc[UR12][R62.64], R77 ;  /* 0x0000004d3e006986 */ /* 0x0003e2000c10150c */
[----:B--2---:R-:W-:-:S05]  /*b280*/  IADD3 R56, P6, R99, R16, RZ ;  /* 0x0000001063387210 */ /* 0x004fca0007fde0ff */
[----:B------:R-:W-:Y:S01]  /*b290*/  IMAD.X R57, R17, 0x1, R13, P6 ;  /* 0x0000000111397824 */ /* 0x000fe200030e060d */
[----:B------:R-:W-:-:S13]  /*b2a0*/  ISETP.GT.AND P6, PT, R0, 0x88, P5 ;  /* 0x000000880000780c */ /* 0x000fda0002fc4270 */
[----:B------:R2:W-:Y:S01]  /*b2b0*/  @P6 STG.E.U16 desc[UR12][R56.64], R78 ;  /* 0x0000004e38006986 */ /* 0x0005e2000c10150c */
[----:B---3--:R-:W-:-:S05]  /*b2c0*/  IADD3 R58, P6, R101, R16, RZ ;  /* 0x00000010653a7210 */ /* 0x008fca0007fde0ff */
[----:B------:R-:W-:Y:S01]  /*b2d0*/  IMAD.X R59, R17, 0x1, R13, P6 ;  /* 0x00000001113b7824 */ /* 0x000fe200030e060d */
[----:B------:R-:W-:-:S13]  /*b2e0*/  ISETP.GT.AND P6, PT, R0, 0x88, P4 ;  /* 0x000000880000780c */ /* 0x000fda00027c4270 */
[----:B------:R3:W-:Y:S01]  /*b2f0*/  @P6 STG.E.U16 desc[UR12][R58.64], R79 ;  /* 0x0000004f3a006986 */ /* 0x0007e2000c10150c */
[----:B0-----:R-:W-:-:S05]  /*b300*/  IADD3 R60, P6, R107, R6, RZ ;  /* 0x000000066b3c7210 */ /* 0x001fca0007fde0ff */
[----:B------:R-:W-:Y:S01]  /*b310*/  IMAD.X R61, R7, 0x1, R13, P6 ;  /* 0x00000001073d7824 */ /* 0x000fe200030e060d */
[----:B------:R-:W-:-:S13]  /*b320*/  ISETP.GT.AND P6, PT, R0, 0x80, P3 ;  /* 0x000000800000780c */ /* 0x000fda0001fc4270 */
[----:B------:R-:W-:Y:S01]  /*b330*/  @P6 STG.E.U16 desc[UR12][R64.64], R80 ;  /* 0x0000005040006986 */ /* 0x000fe2000c10150c */
[----:B-1----:R-:W-:-:S05]  /*b340*/  IADD3 R62, P6, R109, R6, RZ ;  /* 0x000000066d3e7210 */ /* 0x002fca0007fde0ff */
[----:B------:R-:W-:Y:S01]  /*b350*/  IMAD.X R63, R7, 0x1, R13, P6 ;  /* 0x00000001073f7824 */ /* 0x000fe200030e060d */
[----:B------:R-:W-:-:S13]  /*b360*/  ISETP.GT.AND P6, PT, R0, 0x80, P1 ;  /* 0x000000800000780c */ /* 0x000fda0000fc4270 */
[----:B------:R-:W-:Y:S01]  /*b370*/  @P6 STG.E.U16 desc[UR12][R66.64], R81 ;  /* 0x0000005142006986 */ /* 0x000fe2000c10150c */
[----:B------:R-:W-:-:S05]  /*b380*/  IADD3 R6, P6, R103, R16, RZ ;  /* 0x0000001067067210 */ /* 0x000fca0007fde0ff */
        /* <DEDUP_REMOVED lines=15> */
[----:B------:R-:W-:-:S05]  /*b480*/  IADD3 R16, P6, R2, R9, RZ ;  /* 0x0000000902107210 */ /* 0x000fca0007fde0ff */
        /* <DEDUP_REMOVED lines=9> */
[----:B------:R-:W-:-:S04]  /*b520*/  ISETP.GT.AND P6, PT, R10, RZ, PT ;  /* 0x000000ff0a00720c */ /* 0x000fc80003fc4270 */
[----:B------:R-:W-:-:S13]  /*b530*/  ISETP.GT.AND P6, PT, R0, 0xc0, P6 ;  /* 0x000000c00000780c */ /* 0x000fda00037c4270 */
[----:B------:R2:W-:Y:S01]  /*b540*/  @P6 STG.E.U16 desc[UR12][R16.64], R24 ;  /* 0x0000001810006986 */ /* 0x0005e2000c10150c */
[----:B0-----:R-:W-:-:S05]  /*b550*/  IADD3 R58, P6, R2, R23, RZ ;  /* 0x00000017023a7210 */ /* 0x001fca0007fde0ff */
[----:B------:R-:W-:Y:S01]  /*b560*/  IMAD.X R59, R3, 0x1, R13, P6 ;  /* 0x00000001033b7824 */ /* 0x000fe200030e060d */
[----:B------:R-:W-:-:S04]  /*b570*/  ISETP.GT.AND P6, PT, R10, 0x1, PT ;  /* 0x000000010a00780c */ /* 0x000fc80003fc4270 */
[----:B------:R-:W-:-:S13]  /*b580*/  ISETP.GT.AND P6, PT, R0, 0xc0, P6 ;  /* 0x000000c00000780c */ /* 0x000fda00037c4270 */
[----:B------:R-:W-:Y:S01]  /*b590*/  @P6 STG.E.U16 desc[UR12][R56.64], R25 ;  /* 0x0000001938006986 */ /* 0x000fe2000c10150c */
[----:B-1----:R-:W-:-:S05]  /*b5a0*/  IADD3 R6, P6, R4, R9, RZ ;  /* 0x0000000904067210 */ /* 0x002fca0007fde0ff */
[----:B------:R-:W-:Y:S01]  /*b5b0*/  IMAD.X R7, R5, 0x1, R13, P6 ;  /* 0x0000000105077824 */ /* 0x000fe200030e060d */
[----:B------:R-:W-:-:S04]  /*b5c0*/  ISETP.GT.AND P6, PT, R10, RZ, PT ;  /* 0x000000ff0a00720c */ /* 0x000fc80003fc4270 */
        /* <DEDUP_REMOVED lines=11> */
[----:B------:R-:W-:Y:S01]  /*b680*/  @P6 STG.E.U16 desc[UR12][R60.64], R28 ;  /* 0x0000001c3c006986 */ /* 0x000fe2000c10150c */
[----:B--2---:R-:W-:-:S05]  /*b690*/  IADD3 R16, P6, R2, R89, RZ ;  /* 0x0000005902107210 */ /* 0x004fca0007fde0ff */
[----:B------:R-:W-:Y:S01]  /*b6a0*/  IMAD.X R17, R3, 0x1, R13, P6 ;  /* 0x0000000103117824 */ /* 0x000fe200030e060d */
[----:B------:R-:W-:-:S04]  /*b6b0*/  ISETP.GT.AND P6, PT, R10, 0x9, PT ;  /* 0x000000090a00780c */ /* 0x000fc80003fc4270 */
[----:B------:R-:W-:-:S13]  /*b6c0*/  ISETP.GT.AND P6, PT, R0, 0xc0, P6 ;  /* 0x000000c00000780c */ /* 0x000fda00037c4270 */
[----:B------:R-:W-:Y:S01]  /*b6d0*/  @P6 STG.E.U16 desc[UR12][R58.64], R29 ;  /* 0x0000001d3a006986 */ /* 0x000fe2000c10150c */
        /* <DEDUP_REMOVED lines=34> */
[----:B------:R-:W-:Y:S01]  /*b900*/  @P6 STG.E.U16 desc[UR12][R20.64], R36 ;  /* 0x0000002414006986 */ /* 0x000fe2000c10150c */
[----:B---3--:R-:W-:-:S05]  /*b910*/  IADD3 R16, P6, R2, R97, RZ ;  /* 0x0000006102107210 */ /* 0x008fca0007fde0ff */
        /* <DEDUP_REMOVED lines=23> */
[----:B------:R-:W-:Y:S01]  /*ba90*/  @P6 STG.E.U16 desc[UR12][R16.64], R41 ;  /* 0x0000002910006986 */ /* 0x000fe2000c10150c */
[----:B------:R-:W-:-:S04]  /*baa0*/  ISETP.GT.AND P6, PT, R10, 0x20, PT ;  /* 0x000000200a00780c */ /* 0x000fc80003fc4270 */
[----:B------:R-:W-:-:S13]  /*bab0*/  ISETP.GT.AND P6, PT, R0, 0xc8, P6 ;  /* 0x000000c80000780c */ /* 0x000fda00037c4270 */
[----:B------:R-:W-:Y:S01]  /*bac0*/  @P6 STG.E.U16 desc[UR12][R18.64], R42 ;  /* 0x0000002a12006986 */ /* 0x000fe2000c10150c */
[----:B------:R-:W-:-:S04]  /*bad0*/  ISETP.GT.AND P6, PT, R10, 0x21, PT ;  /* 0x000000210a00780c */ /* 0x000fc80003fc4270 */
[----:B------:R-:W-:-:S13]  /*bae0*/  ISETP.GT.AND P6, PT, R0, 0xc8, P6 ;  /* 0x000000c80000780c */ /* 0x000fda00037c4270 */
[----:B------:R0:W-:Y:S01]  /*baf0*/  @P6 STG.E.U16 desc[UR12][R6.64], R43 ;  /* 0x0000002b06006986 */ /* 0x0001e2000c10150c */
[----:B-1----:R-:W-:-:S05]  /*bb00*/  IADD3 R8, P6, R2, R99, RZ ;  /* 0x0000006302087210 */ /* 0x002fca0007fde0ff */
[----:B------:R-:W-:Y:S01]  /*bb10*/  IMAD.X R9, R3, 0x1, R13, P6 ;  /* 0x0000000103097824 */ /* 0x000fe200030e060d */
[C---:B------:R-:W-:Y:S02]  /*bb20*/  ISETP.GT.AND P6, PT, R0.reuse, 0xc0, P5 ;  /* 0x000000c00000780c */ /* 0x040fe40002fc4270 */
[----:B------:R-:W-:-:S11]  /*bb30*/  ISETP.GT.AND P5, PT, R0, 0xc8, P5 ;  /* 0x000000c80000780c */ /* 0x000fd60002fa4270 */
[----:B------:R1:W-:Y:S01]  /*bb40*/  @P6 STG.E.U16 desc[UR12][R8.64], R44 ;  /* 0x0000002c08006986 */ /* 0x0003e2000c10150c */
[----:B--2---:R-:W-:-:S05]  /*bb50*/  IADD3 R14, P6, R2, R101, RZ ;  /* 0x00000065020e7210 */ /* 0x004fca0007fde0ff */
[----:B------:R-:W-:Y:S01]  /*bb60*/  IMAD.X R15, R3, 0x1, R13, P6 ;  /* 0x00000001030f7824 */ /* 0x000fe200030e060d */
[C---:B------:R-:W-:Y:S02]  /*bb70*/  ISETP.GT.AND P6, PT, R0.reuse, 0xc0, P4 ;  /* 0x000000c00000780c */ /* 0x040fe400027c4270 */
[----:B------:R-:W-:-:S11]  /*bb80*/  ISETP.GT.AND P4, PT, R0, 0xc8, P4 ;  /* 0x000000c80000780c */ /* 0x000fd60002784270 */
[----:B------:R2:W-:Y:S01]  /*bb90*/  @P6 STG.E.U16 desc[UR12][R14.64], R45 ;  /* 0x0000002d0e006986 */ /* 0x0005e2000c10150c */
[----:B0-----:R-:W-:-:S05]  /*bba0*/  IADD3 R6, P6, R4, R99, RZ ;  /* 0x0000006304067210 */ /* 0x001fca0007fde0ff */
[----:B------:R-:W-:Y:S01]  /*bbb0*/  IMAD.X R7, R5, 0x1, R13, P6 ;  /* 0x0000000105077824 */ /* 0x000fe200030e060d */
[----:B-1----:R-:W-:-:S04]  /*bbc0*/  IADD3 R8, P6, R4, R101, RZ ;  /* 0x0000006504087210 */ /* 0x002fc80007fde0ff */
[----:B------:R0:W-:Y:S01]  /*bbd0*/  @P5 STG.E.U16 desc[UR12][R6.64], R46 ;  /* 0x0000002e06005986 */ /* 0x0001e2000c10150c */
[----:B------:R-:W-:Y:S01]  /*bbe0*/  ISETP.GT.AND P5, PT, R0, 0xc0, P3 ;  /* 0x000000c00000780c */ /* 0x000fe20001fa4270 */
[--C-:B------:R-:W-:Y:S01]  /*bbf0*/  IMAD.X R9, R5, 0x1, R13.reuse, P6 ;  /* 0x0000000105097824 */ /* 0x100fe200030e060d */
[----:B--2---:R-:W-:Y:S02]  /*bc00*/  IADD3 R14, P6, R2, R103, RZ ;  /* 0x00000067020e7210 */ /* 0x004fe40007fde0ff */
[C---:B------:R-:W-:Y:S02]  /*bc10*/  ISETP.GT.AND P3, PT, R0.reuse, 0xc8, P3 ;  /* 0x000000c80000780c */ /* 0x040fe40001f64270 */
[----:B------:R1:W-:Y:S01]  /*bc20*/  @P4 STG.E.U16 desc[UR12][R8.64], R47 ;  /* 0x0000002f08004986 */ /* 0x0003e2000c10150c */
[C---:B------:R-:W-:Y:S01]  /*bc30*/  ISETP.GT.AND P4, PT, R0.reuse, 0xc0, P1 ;  /* 0x000000c00000780c */ /* 0x040fe20000f84270 */
[----:B------:R-:W-:Y:S01]  /*bc40*/  IMAD.X R15, R3, 0x1, R13, P6 ;  /* 0x00000001030f7824 */ /* 0x000fe200030e060d */
[----:B------:R-:W-:-:S02]  /*bc50*/  ISETP.GT.AND P1, PT, R0, 0xc8, P1 ;  /* 0x000000c80000780c */ /* 0x000fc40000f24270 */
[-C--:B0-----:R-:W-:Y:S02]  /*bc60*/  IADD3 R6, P6, R2, R105.reuse, RZ ;  /* 0x0000006902067210 */ /* 0x081fe40007fde0ff */
[----:B------:R0:W-:Y:S03]  /*bc70*/  @P5 STG.E.U16 desc[UR12][R14.64], R48 ;  /* 0x000000300e005986 */ /* 0x0001e6000c10150c */
[--C-:B------:R-:W-:Y:S01]  /*bc80*/  IMAD.X R7, R3, 0x1, R13.reuse, P6 ;  /* 0x0000000103077824 */ /* 0x100fe200030e060d */
[C---:B------:R-:W-:Y:S02]  /*bc90*/  IADD3 R10, P6, R4.reuse, R105, RZ ;  /* 0x00000069040a7210 */ /* 0x040fe40007fde0ff */
[----:B-1----:R-:W-:Y:S02]  /*bca0*/  IADD3 R8, P5, R4, R103, RZ ;  /* 0x0000006704087210 */ /* 0x002fe40007fbe0ff */
[----:B------:R1:W-:Y:S01]  /*bcb0*/  @P4 STG.E.U16 desc[UR12][R6.64], R49 ;  /* 0x0000003106004986 */ /* 0x0003e2000c10150c */
[C-C-:B------:R-:W-:Y:S01]  /*bcc0*/  IMAD.X R11, R5.reuse, 0x1, R13.reuse, P6 ;  /* 0x00000001050b7824 */ /* 0x140fe200030e060d */
[C---:B------:R-:W-:Y:S01]  /*bcd0*/  ISETP.GT.AND P4, PT, R0.reuse, 0xc0, P2 ;  /* 0x000000c00000780c */ /* 0x040fe20001784270 */
[----:B------:R-:W-:Y:S01]  /*bce0*/  IMAD.X R9, R5, 0x1, R13, P5 ;  /* 0x0000000105097824 */ /* 0x000fe200028e060d */
[----:B------:R-:W-:-:S02]  /*bcf0*/  ISETP.GT.AND P5, PT, R0, 0xc0, P0 ;  /* 0x000000c00000780c */ /* 0x000fc400007a4270 */
[C---:B------:R-:W-:Y:S02]  /*bd00*/  ISETP.GT.AND P2, PT, R0.reuse, 0xc8, P2 ;  /* 0x000000c80000780c */ /* 0x040fe40001744270 */
[----:B------:R2:W-:Y:S01]  /*bd10*/  @P3 STG.E.U16 desc[UR12][R8.64], R50 ;  /* 0x0000003208003986 */ /* 0x0005e2000c10150c */
[----:B------:R-:W-:Y:S02]  /*bd20*/  ISETP.GT.AND P0, PT, R0, 0xc8, P0 ;  /* 0x000000c80000780c */ /* 0x000fe40000704270 */
[-C--:B0-----:R-:W-:Y:S01]  /*bd30*/  IADD3 R14, P3, R4, R107.reuse, RZ ;  /* 0x0000006b040e7210 */ /* 0x081fe20007f7e0ff */
[----:B------:R2:W-:Y:S01]  /*bd40*/  @P1 STG.E.U16 desc[UR12][R10.64], R51 ;  /* 0x000000330a001986 */ /* 0x0005e2000c10150c */
[C---:B-1----:R-:W-:Y:S02]  /*bd50*/  IADD3 R6, P6, R2.reuse, R107, RZ ;  /* 0x0000006b02067210 */ /* 0x042fe40007fde0ff */
[----:B------:R-:W-:Y:S01]  /*bd60*/  IADD3 R2, P1, R2, R109, RZ ;  /* 0x0000006d02027210 */ /* 0x000fe20007f3e0ff */
[----:B------:R-:W-:-:S02]  /*bd70*/  IMAD.X R15, R5, 0x1, R13, P3 ;  /* 0x00000001050f7824 */ /* 0x000fc400018e060d */
[C-C-:B------:R-:W-:Y:S01]  /*bd80*/  IMAD.X R7, R3.reuse, 0x1, R13.reuse, P6 ;  /* 0x0000000103077824 */ /* 0x140fe200030e060d */
[----:B------:R-:W-:Y:S01]  /*bd90*/  IADD3 R12, P6, R4, R109, RZ ;  /* 0x0000006d040c7210 */ /* 0x000fe20007fde0ff */
[----:B------:R-:W-:-:S03]  /*bda0*/  IMAD.X R3, R3, 0x1, R13, P1 ;  /* 0x0000000103037824 */ /* 0x000fc600008e060d */
[----:B------:R2:W-:Y:S04]  /*bdb0*/  @P4 STG.E.U16 desc[UR12][R6.64], R52 ;  /* 0x0000003406004986 */ /* 0x0005e8000c10150c */
[----:B------:R2:W-:Y:S04]  /*bdc0*/  @P5 STG.E.U16 desc[UR12][R2.64], R53 ;  /* 0x0000003502005986 */ /* 0x0005e8000c10150c */
[----:B------:R2:W-:Y:S01]  /*bdd0*/  @P2 STG.E.U16 desc[UR12][R14.64], R54 ;  /* 0x000000360e002986 */ /* 0x0005e2000c10150c */
[----:B------:R-:W-:Y:S05]  /*bde0*/  @!P0 EXIT ;  /* 0x000000000000894d */ /* 0x000fea0003800000 */
[----:B------:R-:W-:Y:S01]  /*bdf0*/  F2FP.F16.F32.PACK_AB R55, RZ, R55 ;  /* 0x00000037ff37723e */ /* 0x000fe200000000ff */
[----:B------:R-:W-:-:S05]  /*be00*/  IMAD.X R13, R5, 0x1, R13, P6 ;  /* 0x00000001050d7824 */ /* 0x000fca00030e060d */
[----:B------:R-:W-:Y:S01]  /*be10*/  STG.E.U16 desc[UR12][R12.64], R55 ;  /* 0x000000370c007986 */ /* 0x000fe2000c10150c */
[----:B------:R-:W-:Y:S05]  /*be20*/  EXIT ;  /* 0x000000000000794d */ /* 0x000fea0003800000 */
.L_x_14:
[----:B------:R-:W-:-:S13]  /*be30*/  ISETP.NE.AND P0, PT, R7, RZ, PT ;  /* 0x000000ff0700720c */ /* 0x000fda0003f05270 */
[----:B------:R-:W-:Y:S05]  /*be40*/  @P0 EXIT ;  /* 0x000000000000094d */ /* 0x000fea0003800000 */
[----:B------:R-:W-:-:S13]  /*be50*/  ELECT P0, URZ, PT ;  /* 0x00000000003f782f */ /* 0x000fda0003800000 */
[----:B------:R-:W-:Y:S05]  /*be60*/  @!P0 BRA `(.L_x_249) ;  /* 0x0000000400c48947 */ /* 0x000fea0003800000 */
[----:B------:R-:W-:-:S13]  /*be70*/  ISETP.GE.AND P0, PT, R5, 0x1, PT ;  /* 0x000000010500780c */ /* 0x000fda0003f06270 */
[----:B------:R-:W-:Y:S05]  /*be80*/  @!P0 BRA `(.L_x_249) ;  /* 0x0000000400bc8947 */ /* 0x000fea0003800000 */
[----:B------:R-:W0:Y:S01]  /*be90*/  S2R R6, SR_CgaCtaId ;  /* 0x0000000000067919 */ /* 0x000e220000008800 */
[----:B------:R-:W-:Y:S01]  /*bea0*/  LOP3.LUT P0, RZ, R13, 0x1f, RZ, 0xc0, !PT ;  /* 0x0000001f0dff7812 */ /* 0x000fe2000780c0ff */
[----:B------:R-:W-:Y:S01]  /*beb0*/  IMAD.SHL.U32 R21, R12, 0x100, RZ ;  /* 0x000001000c157824 */ /* 0x000fe200078e00ff */
[C---:B------:R-:W-:Y:S01]  /*bec0*/  ISETP.NE.AND P1, PT, R0.reuse, RZ, PT ;  /* 0x000000ff0000720c */ /* 0x040fe20003f25270 */
[----:B------:R-:W-:Y:S01]  /*bed0*/  ULDC UR4, c[0x0][0x384] ;  /* 0x0000e10000047ab9 */ /* 0x000fe20000000800 */
[----:B------:R-:W-:Y:S01]  /*bee0*/  ISETP.NE.OR P0, PT, R0, RZ, !P0 ;  /* 0x000000ff0000720c */ /* 0x000fe20004705670 */
[----:B------:R-:W-:Y:S01]  /*bef0*/  ULDC UR5, c[0x0][0x388] ;  /* 0x0000e20000057ab9 */ /* 0x000fe20000000800 */
[----:B------:R-:W-:Y:S01]  /*bf00*/  LOP3.LUT R22, R4, 0x2, RZ, 0xfc, !PT ;  /* 0x0000000204167812 */ /* 0x000fe200078efcff */
[----:B------:R-:W-:Y:S01]  /*bf10*/  IMAD.MOV.U32 R7, RZ, RZ, 0x1 ;  /* 0x00000001ff077424 */ /* 0x000fe200078e00ff */
[----:B-----5:R-:W-:Y:S01]  /*bf20*/  CS2R R10, SRZ ;  /* 0x00000000000a7805 */ /* 0x020fe2000001ff00 */
[----:B------:R-:W-:-:S02]  /*bf30*/  IMAD.MOV.U32 R8, RZ, RZ, RZ ;  /* 0x000000ffff087224 */ /* 0x000fc400078e00ff */
[----:B------:R-:W-:Y:S02]  /*bf40*/  IMAD.MOV.U32 R13, RZ, RZ, RZ ;  /* 0x000000ffff0d7224 */ /* 0x000fe400078e00ff */
[C---:B0-----:R-:W-:Y:S02]  /*bf50*/  IMAD.SHL.U32 R2, R6.reuse, 0x20, RZ ;  /* 0x0000002006027824 */ /* 0x041fe400078e00ff */
[----:B------:R-:W-:Y:S02]  /*bf60*/  IMAD.SHL.U32 R0, R6, 0x400, RZ ;  /* 0x0000040006007824 */ /* 0x000fe400078e00ff */
[----:B------:R-:W-:Y:S01]  /*bf70*/  IMAD.HI.U32 R6, R21, UR4, RZ ;  /* 0x0000000415067c27 */ /* 0x000fe2000f8e00ff */
[----:B------:R-:W-:Y:S02]  /*bf80*/  LOP3.LUT R3, R2, 0x20, RZ, 0xc0, !PT ;  /* 0x0000002002037812 */ /* 0x000fe400078ec0ff */
[----:B------:R-:W-:Y:S01]  /*bf90*/  LOP3.LUT R0, R0, 0x400, RZ, 0xc0, !PT ;  /* 0x0000040000007812 */ /* 0x000fe200078ec0ff */
[----:B------:R-:W-:Y:S01]  /*bfa0*/  IMAD R2, R18, R19, RZ ;  /* 0x0000001312027224 */ /* 0x000fe200078e02ff */
[----:B------:R-:W-:Y:S01]  /*bfb0*/  SHF.R.U32.HI R6, RZ, UR5, R6 ;  /* 0x00000005ff067c19 */ /* 0x000fe20008011606 */
[----:B------:R-:W-:-:S02]  /*bfc0*/  IMAD R3, R16, 0x40, R3 ;  /* 0x0000004010037824 */ /* 0x000fc400078e0203 */
[----:B------:R-:W-:-:S07]  /*bfd0*/  IMAD R2, R9, R2, 0x1 ;  /* 0x0000000109027424 */ /* 0x000fce00078e0202 */
.L_x_253:
[----:B---3--:R-:W0:Y:S01]  /*bfe0*/  S2R R15, SR_CgaCtaId ;  /* 0x00000000000f7919 */ /* 0x008e220000008800 */
[----:B------:R-:W-:-:S04]  /*bff0*/  MOV R12, 0x400 ;  /* 0x00000400000c7802 */ /* 0x000fc80000000f00 */
[----:B0-----:R-:W-:Y:S02]  /*c000*/  LEA R20, R15, R12, 0x18 ;  /* 0x0000000c0f147211 */ /* 0x001fe400078ec0ff */
[----:B------:R-:W-:-:S03]  /*c010*/  SHF.L.U32 R12, R7, 0x1f, RZ ;  /* 0x0000001f070c7819 */ /* 0x000fc600000006ff */
[----:B------:R-:W-:-:S07]  /*c020*/  IMAD R15, R11, 0x8, R20 ;  /* 0x000000080b0f7824 */ /* 0x000fce00078e0214 */
.L_x_250:
[----:B0-----:R0:W1:Y:S02]  /*c030*/  SYNCS.PHASECHK.TRANS64.TRYWAIT P2, [R15+URZ+0x37058], R12 ;  /* 0x0370580c0f0075a7 */ /* 0x001064000804017f */
[----:B-1----:R-:W-:Y:S05]  /*c040*/  @!P2 NANOSLEEP.SYNCS 0x989680 ;  /* 0x009896800000a95d */ /* 0x002fea0003900000 */
[----:B------:R-:W1:Y:S02]  /*c050*/  @!P2 SYNCS.PHASECHK.TRANS64 P2, [R15+URZ+0x37058], R12 ;  /* 0x0370580c0f00a5a7 */ /* 0x000e64000804007f */
[----:B-1----:R-:W-:Y:S05]  /*c060*/  @!P2 BRA `(.L_x_250) ;  /* 0xfffffffc00f0a947 */ /* 0x002fea000383ffff */
[----:B0-----:R-:W0:Y:S02]  /*c070*/  @!P1 LDC R12, c[0x0][0x500] ;  /* 0x00014000ff0c9b82 */ /* 0x001e240000000800 */
[----:B0-----:R0:W-:Y:S02]  /*c080*/  @!P1 SYNCS.ARRIVE.TRANS64 RZ, [R15+URZ+0x37000], R12 ;  /* 0x0370000c0fff99a7 */ /* 0x0011e4000800003f */
[----:B0-----:R-:W-:-:S04]  /*c090*/  PRMT R12, R22, 0x9910, RZ ;  /* 0x00009910160c7816 */ /* 0x001fc800000000ff */
[----:B------:R-:W-:-:S13]  /*c0a0*/  ISETP.NE.AND P2, PT, R12, 0x2, PT ;  /* 0x000000020c00780c */ /* 0x000fda0003f45270 */
[----:B------:R-:W-:Y:S05]  /*c0b0*/  @P2 BRA `(.L_x_251) ;  /* 0x0000000000042947 */ /* 0x000fea0003800000 */
[----:B------:R-:W-:Y:S01]  /*c0c0*/  BPT.TRAP 0x1 ;  /* 0x000000040000795c */ /* 0x000fe20000300000 */
.L_x_251:
[----:B------:R-:W-:Y:S05]  /*c0d0*/  @P0 BRA `(.L_x_252) ;  /* 0x0000000000040947 */ /* 0x000fea0003800000 */
[----:B------:R-:W-:Y:S01]  /*c0e0*/  BPT.TRAP 0x1 ;  /* 0x000000040000795c */ /* 0x000fe20000300000 */
.L_x_252:
[----:B----4-:R-:W0:Y:S01]  /*c0f0*/  LDC R14, c[0x0][0x380] ;  /* 0x0000e000ff0e7b82 */ /* 0x010e220000000800 */
[----:B------:R-:W-:Y:S01]  /*c100*/  R2UR UR4, R6 ;  /* 0x00000000060472ca */ /* 0x000fe200000e0000 */
[----:B------:R-:W-:Y:S01]  /*c110*/  ULDC UR20, c[0x0][0x38c] ;  /* 0x0000e30000147ab9 */ /* 0x000fe20000000800 */
[----:B------:R-:W-:Y:S01]  /*c120*/  R2UR UR5, R21 ;  /* 0x00000000150572ca */ /* 0x000fe200000e0000 */
[----:B------:R-:W-:Y:S01]  /*c130*/  UISETP.NE.AND UP0, UPT, UR20, 0x1, UPT ;  /* 0x000000011400788c */ /* 0x000fe2000bf05270 */
[----:B------:R-:W-:Y:S01]  /*c140*/  IMAD R12, R11, 0x800, R0 ;  /* 0x000008000b0c7824 */ /* 0x000fe200078e0200 */
[C---:B------:R-:W-:Y:S01]  /*c150*/  R2UR UR18, R10.reuse ;  /* 0x000000000a1272ca */ /* 0x040fe200000e0000 */
[----:B------:R-:W-:Y:S01]  /*c160*/  VIADD R10, R10, 0x1 ;  /* 0x000000010a0a7836 */ /* 0x000fe20000000000 */
[----:B------:R-:W1:Y:S01]  /*c170*/  LDC.64 R16, c[0x0][0x3b8] ;  /* 0x0000ee00ff107b82 */ /* 0x000e620000000a00 */
[----:B------:R-:W-:Y:S01]  /*c180*/  IMAD R12, R12, 0x2, R20 ;  /* 0x000000020c0c7824 */ /* 0x000fe200078e0214 */
[----:B------:R-:W-:Y:S01]  /*c190*/  R2UR UR17, R15 ;  /* 0x000000000f1172ca */ /* 0x000fe200000e0000 */
[----:B------:R-:W-:Y:S01]  /*c1a0*/  VIADD R2, R2, 0xffffffff ;  /* 0xffffffff02027836 */ /* 0x000fe20000000000 */
[----:B------:R-:W-:Y:S01]  /*c1b0*/  R2UR UR9, R20 ;  /* 0x00000000140972ca */ /* 0x000fe200000e0000 */
[----:B------:R-:W-:Y:S01]  /*c1c0*/  ULDC.64 UR24, c[0x0][0x198] ;  /* 0x0000660000187ab9 */ /* 0x000fe20000000a00 */
[----:B------:R-:W-:Y:S01]  /*c1d0*/  R2UR UR8, R12 ;  /* 0x000000000c0872ca */ /* 0x000fe200000e0000 */
[----:B------:R-:W-:Y:S01]  /*c1e0*/  @UP0 ULDC.64 UR10, c[0x0][0x390] ;  /* 0x0000e400000a0ab9 */ /* 0x000fe20000000a00 */
[----:B------:R-:W1:Y:S01]  /*c1f0*/  LDC.64 R18, c[0x0][0x3d8] ;  /* 0x0000f600ff127b82 */ /* 0x000e620000000a00 */
[----:B------:R-:W-:Y:S01]  /*c200*/  R2UR UR16, R11 ;  /* 0x000000000b1072ca */ /* 0x000fe200000e0000 */
[----:B------:R-:W-:Y:S01]  /*c210*/  ULDC.64 UR14, c[0x0][0x3b0] ;  /* 0x0000ec00000e7ab9 */ /* 0x000fe20000000a00 */
[----:B------:R-:W-:Y:S01]  /*c220*/  R2UR UR12, R13 ;  /* 0x000000000d0c72ca */ /* 0x000fe200000e0000 */
[----:B------:R-:W-:Y:S01]  /*c230*/  ULDC.64 UR22, c[0x0][0x3d0] ;  /* 0x0000f40000167ab9 */ /* 0x000fe20000000a00 */
[----:B------:R-:W-:Y:S01]  /*c240*/  R2UR UR13, R8 ;  /* 0x00000000080d72ca */ /* 0x000fe200000e0000 */
[----:B------:R-:W-:Y:S01]  /*c250*/  USHF.L.U32 UR18, UR18, 0x5, URZ ;  /* 0x0000000512127899 */ /* 0x000fe2000800063f */
[----:B------:R-:W-:Y:S01]  /*c260*/  ISETP.GT.AND P5, PT, R2, 0x1, PT ;  /* 0x000000010200780c */ /* 0x000fe20003fa4270 */
[----:B------:R-:W-:Y:S01]  /*c270*/  UIADD3 UR17, UR17, 0x37000, URZ ;  /* 0x0003700011117890 */ /* 0x000fe2000fffe03f */
[----:B0-----:R-:W-:Y:S01]  /*c280*/  ISETP.NE.AND P2, PT, R14, 0x1, PT ;  /* 0x000000010e00780c */ /* 0x001fe20003f45270 */
[----:B------:R-:W-:Y:S01]  /*c290*/  VIADD R11, R11, 0x1 ;  /* 0x000000010b0b7836 */ /* 0x000fe20000000000 */
[----:B------:R-:W-:Y:S01]  /*c2a0*/  UIADD3 UR8, UR8, 0x2c000, URZ ;  /* 0x0002c00008087890 */ /* 0x000fe2000fffe03f */
[----:B------:R-:W-:-:S02]  /*c2b0*/  UMOV UR26, 0x30000 ;  /* 0x00030000001a7882 */ /* 0x000fc40000000000 */
[----:B------:R-:W-:Y:S01]  /*c2c0*/  ULEA UR16, UR16, UR9, 0xe ;  /* 0x0000000910107291 */ /* 0x000fe2000f8e703f */
[C---:B------:R-:W-:Y:S01]  /*c2d0*/  ISETP.NE.AND P4, PT, R11.reuse, 0xb, PT ;  /* 0x0000000b0b00780c */ /* 0x040fe20003f85270 */
[----:B------:R-:W-:Y:S01]  /*c2e0*/  UMOV UR28, 0x0 ;  /* 0x00000000001c7882 */ /* 0x000fe20000000000 */
[----:B------:R-:W-:Y:S01]  /*c2f0*/  UMOV UR29, 0x10000000 ;  /* 0x10000000001d7882 */ /* 0x000fe20000000000 */
[----:B------:R-:W-:Y:S01]  /*c300*/  UMOV UR9, UR17 ;  /* 0x0000001100097c82 */ /* 0x000fe20008000000 */
[----:B------:R-:W-:-:S03]  /*c310*/  SEL R11, R11, RZ, P4 ;  /* 0x000000ff0b0b7207 */ /* 0x000fc60002000000 */
[----:B------:R-:W-:Y:S01]  /*c320*/  @P2 IMAD.U32 R23, RZ, RZ, UR4 ;  /* 0x00000004ff172e24 */ /* 0x000fe2000f8e00ff */
[----:B------:R-:W-:Y:S01]  /*c330*/  UIADD3 UR4, UP1, UR24, 0xf0, URZ ;  /* 0x000000f018047890 */ /* 0x000fe2000ff3e03f */
[----:B-1----:R-:W-:Y:S01]  /*c340*/  IMAD R12, R13, R16, R18 ;  /* 0x000000100d0c7224 */ /* 0x002fe200078e0212 */
[----:B------:R-:W-:Y:S01]  /*c350*/  UIADD3 UR24, UP2, UR24, 0x1f0, URZ ;  /* 0x000001f018187890 */ /* 0x000fe2000ff5e03f */
[----:B------:R-:W-:Y:S01]  /*c360*/  IMAD R15, R8, R17, R19 ;  /* 0x00000011080f7224 */ /* 0x000fe200078e0213 */
[----:B------:R-:W-:Y:S02]  /*c370*/  @P2 R2UR UR5, R23 ;  /* 0x00000000170522ca */ /* 0x000fe400000e0000 */
[----:B------:R-:W0:Y:S01]  /*c380*/  LDC R23, c[0x0][0x3c8] ;  /* 0x0000f200ff177b82 */ /* 0x000e220000000800 */
[----:B------:R-:W-:Y:S02]  /*c390*/  ISETP.NE.AND P2, PT, R10, R9, PT ;  /* 0x000000090a00720c */ /* 0x000fe40003f45270 */
[----:B------:R-:W-:-:S02]  /*c3a0*/  PRMT R12, R12, 0x40, R15 ;  /* 0x000000400c0c7816 */ /* 0x000fc4000000000f */
[----:B------:R-:W-:Y:S02]  /*c3b0*/  SEL R16, RZ, 0x1, P4 ;  /* 0x00000001ff107807 */ /* 0x000fe40002000000 */
[----:B------:R-:W-:Y:S02]  /*c3c0*/  SEL R10, R10, RZ, P2 ;  /* 0x000000ff0a0a7207 */ /* 0x000fe40001000000 */
[----:B------:R-:W-:Y:S02]  /*c3d0*/  LOP3.LUT R7, R7, R16, RZ, 0x3c, !PT ;  /* 0x0000001007077212 */ /* 0x000fe400078e3cff */
[----:B------:R-:W-:Y:S02]  /*c3e0*/  UIADD3 UR6, -UR5, URZ, URZ ;  /* 0x0000003f05067290 */ /* 0x000fe4000fffe13f */
[----:B------:R-:W-:-:S04]  /*c3f0*/  UMOV UR21, UR5 ;  /* 0x0000000500157c82 */ /* 0x000fc80008000000 */
[----:B------:R-:W-:Y:S01]  /*c400*/  IMAD R14, R14, UR6, R21 ;  /* 0x000000060e0e7c24 */ /* 0x000fe2000f8e0215 */
[----:B------:R-:W-:-:S03]  /*c410*/  UIMAD.WIDE.U32 UR6, UR5, UR10, URZ ;  /* 0x0000000a050672a5 */ /* 0x000fc6000f8e003f */
[----:B------:R-:W-:Y:S01]  /*c420*/  UMOV UR10, UR18 ;  /* 0x00000012000a7c82 */ /* 0x000fe20008000000 */
[----:B------:R-:W-:Y:S01]  /*c430*/  @UP0 USHF.R.U32.HI UR21, URZ, UR11, UR7 ;  /* 0x0000000b3f150299 */ /* 0x000fe20008011607 */
[----:B------:R-:W-:Y:S01]  /*c440*/  R2UR UR19, R14 ;  /* 0x000000000e1372ca */ /* 0x000fe200000e0000 */
[----:B------:R-:W-:Y:S01]  /*c450*/  VIADD R14, R13, 0x1 ;  /* 0x000000010d0e7836 */ /* 0x000fe20000000000 */
[----:B------:R-:W-:Y:S01]  /*c460*/  R2UR UR7, R12 ;  /* 0x000000000c0772ca */ /* 0x000fe200000e0000 */
[----:B------:R-:W-:Y:S01]  /*c470*/  @P2 IMAD.MOV R14, RZ, RZ, R13 ;  /* 0x000000ffff0e2224 */ /* 0x000fe200078e020d */
[----:B------:R-:W-:Y:S01]  /*c480*/  UIADD3 UR6, -UR21, URZ, URZ ;  /* 0x0000003f15067290 */ /* 0x000fe2000fffe13f */
[----:B------:R-:W-:Y:S01]  /*c490*/  R2UR UR11, R3 ;  /* 0x00000000030b72ca */ /* 0x000fe200000e0000 */
[----:B------:R-:W-:Y:S02]  /*c4a0*/  VIADD R12, R8, 0x1 ;  /* 0x00000001080c7836 */ /* 0x000fe40000000000 */
[----:B------:R-:W-:Y:S01]  /*c4b0*/  UIMAD UR20, UR20, UR6, UR5 ;  /* 0x00000006141472a4 */ /* 0x000fe2000f8e0205 */
[----:B0-----:R-:W-:Y:S01]  /*c4c0*/  ISETP.NE.AND P3, PT, R14, R23, PT ;  /* 0x000000170e00720c */ /* 0x001fe20003f65270 */
[----:B------:R-:W-:-:S02]  /*c4d0*/  UIADD3.X UR5, URZ, UR25, URZ, UP1, !UPT ;  /* 0x000000193f057290 */ /* 0x000fc40008ffe43f */
[----:B------:R-:W-:Y:S01]  /*c4e0*/  UIMAD UR20, UR20, UR15, UR23 ;  /* 0x0000000f141472a4 */ /* 0x000fe2000f8e0217 */
[----:B------:R-:W-:Y:S01]  /*c4f0*/  SEL R13, R14, RZ, P3 ;  /* 0x000000ff0e0d7207 */ /* 0x000fe20001800000 */
[----:B------:R-:W-:Y:S02]  /*c500*/  UIMAD UR19, UR19, UR14, UR22 ;  /* 0x0000000e131372a4 */ /* 0x000fe4000f8e0216 */
[----:B------:R-:W-:Y:S02]  /*c510*/  UPRMT UR6, UR7, 0x5410, URZ ;  /* 0x0000541007067896 */ /* 0x000fe4000800003f */
[----:B------:R-:W-:-:S04]  /*c520*/  UIADD3.X UR25, URZ, UR25, URZ, UP2, !UPT ;  /* 0x000000193f197290 */ /* 0x000fc800097fe43f */
[----:B------:R-:W-:-:S03]  /*c530*/  @P3 IMAD.MOV R12, RZ, RZ, R8 ;  /* 0x000000ffff0c3224 */ /* 0x000fc600078e0208 */
[----:B------:R0:W-:Y:S01]  /*c540*/  UTMALDG.4D.IM2COL [UR16], [UR4], UR6 ;  /* 0x00000010040073b4 */ /* 0x0001e20008058006 */
[----:B------:R-:W-:Y:S01]  /*c550*/  IMAD.MOV.U32 R8, RZ, RZ, R12 ;  /* 0x000000ffff087224 */ /* 0x000fe200078e000c */
[----:B------:R0:W-:Y:S02]  /*c560*/  UTMALDG.4D.MULTICAST [UR8], [UR24], UR26, desc[UR28] ;  /* 0x00001c08180073b4 */ /* 0x0001e4000801981a */
[----:B0-----:R-:W-:Y:S05]  /*c570*/  @P5 BRA `(.L_x_253) ;  /* 0xfffffff800985947 */ /* 0x001fea000383ffff */
.L_x_249:
[----:B------:R-:W-:Y:S01]  /*c580*/  ISETP.GE.U32.AND P2, PT, R5, 0xb, PT ;  /* 0x0000000b0500780c */ /* 0x000fe20003f46070 */
[----:B------:R-:W-:Y:S05]  /*c590*/  WARPSYNC.ALL ;  /* 0x0000000000007948 */ /* 0x000fea0003800000 */
[----:B------:R-:W-:-:S07]  /*c5a0*/  ELECT P1, URZ, PT ;  /* 0x00000000003f782f */ /* 0x000fce0003820000 */
[----:B------:R-:W-:-:S05]  /*c5b0*/  @P2 IMAD.WIDE.U32 R2, R5, -0x45d1745d, RZ ;  /* 0xba2e8ba305022825 */ /* 0x000fca00078e00ff */
[----:B------:R-:W-:-:S04]  /*c5c0*/  @P2 SHF.R.U32.HI R0, RZ, 0x3, R3 ;  /* 0x00000003ff002819 */ /* 0x000fc80000011603 */
[----:B------:R-:W-:-:S04]  /*c5d0*/  @P2 LOP3.LUT R0, R0, 0x1, RZ, 0xc0, !PT ;  /* 0x0000000100002812 */ /* 0x000fc800078ec0ff */
[----:B------:R-:W-:Y:S01]  /*c5e0*/  @P2 ISETP.NE.U32.AND P0, PT, R0, 0x1, PT ;  /* 0x000000010000280c */ /* 0x000fe20003f05070 */
[----:B------:R-:W-:-:S12]  /*c5f0*/  @!P1 EXIT ;  /* 0x000000000000994d */ /* 0x000fd80003800000 */
[----:B------:R-:W-:Y:S01]  /*c600*/  LOP3.LUT R4, R4, 0x2, RZ, 0xfc, !PT ;  /* 0x0000000204047812 */ /* 0x000fe200078efcff */
[----:B------:R-:W-:Y:S01]  /*c610*/  IMAD.MOV.U32 R0, RZ, RZ, 0x1 ;  /* 0x00000001ff007424 */ /* 0x000fe200078e00ff */
[----:B------:R-:W-:Y:S02]  /*c620*/  @P2 ISETP.NE.U32.AND.EX P0, PT, RZ, RZ, PT, P0 ;  /* 0x000000ffff00220c */ /* 0x000fe40003f05100 */
[----:B------:R-:W-:Y:S02]  /*c630*/  ISETP.NE.AND P1, PT, R4, 0x3, PT ;  /* 0x000000030400780c */ /* 0x000fe40003f25270 */
[----:B------:R-:W-:-:S11]  /*c640*/  @P2 SEL R0, RZ, 0x1, !P0 ;  /* 0x00000001ff002807 */ /* 0x000fd60004000000 */
[----:B------:R-:W-:Y:S05]  /*c650*/  @!P1 BRA `(.L_x_254) ;  /* 0x0000000000049947 */ /* 0x000fea0003800000 */
[----:B------:R-:W-:Y:S01]  /*c660*/  BPT.TRAP 0x1 ;  /* 0x000000040000795c */ /* 0x000fe20000300000 */
.L_x_254:
[----:B------:R-:W0:Y:S01]  /*c670*/  S2R R7, SR_CgaCtaId ;  /* 0x0000000000077919 */ /* 0x000e220000008800 */
[----:B------:R-:W-:Y:S01]  /*c680*/  IMAD.WIDE.U32 R2, R5, -0x45d1745d, RZ ;  /* 0xba2e8ba305027825 */ /* 0x000fe200078e00ff */
[----:B------:R-:W-:-:S04]  /*c690*/  MOV R4, 0x400 ;  /* 0x0000040000047802 */ /* 0x000fc80000000f00 */
[----:B------:R-:W-:-:S05]  /*c6a0*/  SHF.R.U32.HI R2, RZ, 0x3, R3 ;  /* 0x00000003ff027819 */ /* 0x000fca0000011603 */
[----:B------:R-:W-:Y:S01]  /*c6b0*/  IMAD R5, R2, -0xb, R5 ;  /* 0xfffffff502057824 */ /* 0x000fe200078e0205 */
[----:B0-----:R-:W-:-:S05]  /*c6c0*/  LEA R4, R7, R4, 0x18 ;  /* 0x0000000407047211 */ /* 0x001fca00078ec0ff */
[----:B------:R-:W-:Y:S01]  /*c6d0*/  VIADD R2, R4, 0x37058 ;  /* 0x0003705804027836 */ /* 0x000fe20000000000 */
[----:B------:R-:W-:-:S03]  /*c6e0*/  SHF.L.U32 R4, R0, 0x1f, RZ ;  /* 0x0000001f00047819 */ /* 0x000fc600000006ff */
[----:B------:R-:W-:-:S07]  /*c6f0*/  IMAD R3, R5, 0x8, R2 ;  /* 0x0000000805037824 */ /* 0x000fce00078e0202 */
.L_x_255:
[----:B0-----:R0:W1:Y:S02]  /*c700*/  SYNCS.PHASECHK.TRANS64.TRYWAIT P0, [R3+URZ], R4 ;  /* 0x00000004030075a7 */ /* 0x001064000800017f */
[----:B-1----:R-:W-:Y:S05]  /*c710*/  @!P0 NANOSLEEP.SYNCS 0x989680 ;  /* 0x009896800000895d */ /* 0x002fea0003900000 */
[----:B------:R-:W1:Y:S02]  /*c720*/  @!P0 SYNCS.PHASECHK.TRANS64 P0, [R3+URZ], R4 ;  /* 0x00000004030085a7 */ /* 0x000e64000800007f */
[----:B-1----:R-:W-:Y:S05]  /*c730*/  @!P0 BRA `(.L_x_255) ;  /* 0xfffffffc00f08947 */ /* 0x002fea000383ffff */
[----:B------:R-:W-:-:S05]  /*c740*/  VIADD R5, R5, 0x1 ;  /* 0x0000000105057836 */ /* 0x000fca0000000000 */
[----:B------:R-:W-:-:S04]  /*c750*/  ISETP.NE.AND P0, PT, R5, 0xb, PT ;  /* 0x0000000b0500780c */ /* 0x000fc80003f05270 */
[----:B0-----:R-:W-:Y:S02]  /*c760*/  SEL R3, RZ, 0x1, P0 ;  /* 0x00000001ff037807 */ /* 0x001fe40000000000 */
[----:B------:R-:W-:Y:S02]  /*c770*/  SEL R5, R5, RZ, P0 ;  /* 0x000000ff05057207 */ /* 0x000fe40000000000 */
[----:B------:R-:W-:-:S03]  /*c780*/  LOP3.LUT R7, R0, R3, RZ, 0x3c, !PT ;  /* 0x0000000300077212 */ /* 0x000fc600078e3cff */
[----:B------:R-:W-:Y:S01]  /*c790*/  IMAD R0, R5, 0x8, R2 ;  /* 0x0000000805007824 */ /* 0x000fe200078e0202 */
[----:B------:R-:W-:-:S07]  /*c7a0*/  SHF.L.U32 R3, R7, 0x1f, RZ ;  /* 0x0000001f07037819 */ /* 0x000fce00000006ff */
.L_x_256:
        /* <DEDUP_REMOVED lines=11> */
.L_x_257:
        /* <DEDUP_REMOVED lines=11> */
.L_x_258:
        /* <DEDUP_REMOVED lines=11> */
.L_x_259:
        /* <DEDUP_REMOVED lines=11> */
.L_x_260:
        /* <DEDUP_REMOVED lines=11> */
.L_x_261:
        /* <DEDUP_REMOVED lines=11> */
.L_x_262:
        /* <DEDUP_REMOVED lines=11> */
.L_x_263:
        /* <DEDUP_REMOVED lines=11> */
.L_x_264:
        /* <DEDUP_REMOVED lines=11> */
.L_x_265:
[----:B0-----:R0:W1:Y:S02]  /*cde0*/  SYNCS.PHASECHK.TRANS64.TRYWAIT P0, [R5+URZ], R0 ;  /* 0x00000000050075a7 */ /* 0x001064000800017f */
[----:B-1----:R-:W-:Y:S05]  /*cdf0*/  @!P0 NANOSLEEP.SYNCS 0x989680 ;  /* 0x009896800000895d */ /* 0x002fea0003900000 */
[----:B------:R-:W1:Y:S02]  /*ce00*/  @!P0 SYNCS.PHASECHK.TRANS64 P0, [R5+URZ], R0 ;  /* 0x00000000050085a7 */ /* 0x000e64000800007f */
[----:B-1----:R-:W-:Y:S05]  /*ce10*/  @P0 EXIT ;  /* 0x000000000000094d */ /* 0x002fea0003800000 */
[----:B------:R-:W-:Y:S05]  /*ce20*/  BRA `(.L_x_265) ;  /* 0xfffffffc00ec7947 */ /* 0x000fea000383ffff */
.L_x_266:
[----:B------:R-:W-:-:S00]  /*ce30*/  BRA `(.L_x_266) ;  /* 0xfffffffc00fc7947 */ /* 0x000fc0000383ffff */
[----:B------:R-:W-:-:S00]  /*ce40*/  NOP ;  /* 0x0000000000007918 */ /* 0x000fc00000000000 */
        /* <DEDUP_REMOVED lines=11> */
.L_x_267:


//--------------------- .nv.shared._ZN7cutlass13device_kernelINS_4conv6kernel13ConvUniversalINS1_16ConvProblemShapeILNS1_8OperatorE0ELi2EEENS1_10collective14CollectiveConvINS1_46MainloopSm90TmaGmmaWarpSpecializedImplicitGemmILS5_0ELi11ELi2EN4cute5tupleIJNSA_1CILi2EEENSC_ILi1EEESE_EEENS1_36KernelImplicitTmaWarpSpecializedSm90ELi1EEENSB_IJNSC_ILi256EEENSC_ILi64EEENSB_IJNSC_ILi32EEEEEEEEENS_6half_tESN_NSA_8TiledMMAINSA_8MMA_AtomIJNSA_4SM904GMMA25MMA_64x64x16_F32F16F16_SSILNSR_5MajorE0ELST_0ELNSR_7ScaleInE1ELSU_1EEEEEENSA_6LayoutINSB_IJSE_SE_SE_EEENSB_IJNSC_ILi0EEESZ_SZ_EEEEENSB_IJNSA_10UnderscoreES12_S12_EEEEENS7_6detail26Sm90ImplicitGemmTileTraitsINSA_20SM90_TMA_LOAD_IM2COLENSA_14ComposedLayoutINSA_7SwizzleILi2ELi4ELi3EEENSA_18smem_ptr_flag_bitsILi16EEENSX_INSB_IJNSB_IJNSC_ILi8EEESK_EEENSB_IJSK_SE_EEENSB_IJSE_NSC_ILi11EEEEEEEEENSB_IJNSB_IJSK_SI_EEENSB_IJSE_SZ_EEENSB_IJSZ_NSC_ILi8192EEEEEEEEEEEEEvEENS16_INSA_23SM90_TMA_LOAD_MULTICASTENS18_IS1A_S1C_NSX_INSB_IJNSB_IJS1D_S1D_EEES1F_S1H_EEENSB_IJS1J_S1K_NSB_IJSZ_NSC_ILi2048EEEEEEEEEEEEEvEEEENS_8epilogue10collective6detail29Sm90TmaWarpSpecializedAdapterINS22_15DefaultEpilogueISN_NSB_IJNSB_IJlllEEESE_SZ_EEES27_NS21_6thread17LinearCombinationISN_Li1EffLNS28_9ScaleType4KindE0ELNS_15FloatRoundStyleE2ESN_EENS_4gemm15EpilogueDefaultEEEEEvvEEEEvNT_6ParamsE --------------------------
	.section	.nv.shared._ZN7cutlass13device_kernelINS_4conv6kernel13ConvUniversalINS1_16ConvProblemShapeILNS1_8OperatorE0ELi2EEENS1_10collective14CollectiveConvINS1_46MainloopSm90TmaGmmaWarpSpecializedImplicitGemmILS5_0ELi11ELi2EN4cute5tupleIJNSA_1CILi2EEENSC_ILi1EEESE_EEENS1_36KernelImplicitTmaWarpSpecializedSm90ELi1EEENSB_IJNSC_ILi256EEENSC_ILi64EEENSB_IJNSC_ILi32EEEEEEEEENS_6half_tESN_NSA_8TiledMMAINSA_8MMA_AtomIJNSA_4SM904GMMA25MMA_64x64x16_F32F16F16_SSILNSR_5MajorE0ELST_0ELNSR_7ScaleInE1ELSU_1EEEEEENSA_6LayoutINSB_IJSE_SE_SE_EEENSB_IJNSC_ILi0EEESZ_SZ_EEEEENSB_IJNSA_10UnderscoreES12_S12_EEEEENS7_6detail26Sm90ImplicitGemmTileTraitsINSA_20SM90_TMA_LOAD_IM2COLENSA_14ComposedLayoutINSA_7SwizzleILi2ELi4ELi3EEENSA_18smem_ptr_flag_bitsILi16EEENSX_INSB_IJNSB_IJNSC_ILi8EEESK_EEENSB_IJSK_SE_EEENSB_IJSE_NSC_ILi11EEEEEEEEENSB_IJNSB_IJSK_SI_EEENSB_IJSE_SZ_EEENSB_IJSZ_NSC_ILi8192EEEEEEEEEEEEEvEENS16_INSA_23SM90_TMA_LOAD_MULTICASTENS18_IS1A_S1C_NSX_INSB_IJNSB_IJS1D_S1D_EEES1F_S1H_EEENSB_IJS1J_S1K_NSB_IJSZ_NSC_ILi2048EEEEEEEEEEEEEvEEEENS_8epilogue10collective6detail29Sm90TmaWarpSpecializedAdapterINS22_15DefaultEpilogueISN_NSB_IJNSB_IJlllEEESE_SZ_EEES27_NS21_6thread17LinearCombinationISN_Li1EffLNS28_9ScaleType4KindE0ELNS_15FloatRoundStyleE2ESN_EENS_4gemm15EpilogueDefaultEEEEEvvEEEEvNT_6ParamsE,"aw",@nobits
	.sectionflags	@""
	.align	16
	.zero		1024


//--------------------- .nv.shared.reserved.0     --------------------------
	.section	.nv.shared.reserved.0,"aw",@nobits
	.weak		__nv_reservedSMEM_offset_0_alias
	.size		__nv_reservedSMEM_offset_0_alias, 0, 0
	.other		__nv_reservedSMEM_offset_0_alias,@"STO_CUDA_RESERVED_SHARED STV_DEFAULT"
__nv_reservedSMEM_offset_0_alias:
	.zero		0


//--------------------- .nv.global                --------------------------
	.section	.nv.global,"aw",@nobits
.nv.global:
	.type		_ZN39_INTERNAL_df8efc03_4_k_cu_a9994da8_29414cute1_E,@object
	.size		_ZN39_INTERNAL_df8efc03_4_k_cu_a9994da8_29414cute1_E,(_ZN39_INTERNAL_df8efc03_4_k_cu_a9994da8_29414cuda3std3__45__cpo6cbeginE - _ZN39_INTERNAL_df8efc03_4_k_cu_a9994da8_29414cute1_E)
_ZN39_INTERNAL_df8efc03_4_k_cu_a9994da8_29414cute1_E:
	.zero		1
	.type		_ZN39_INTERNAL_df8efc03_4_k_cu_a9994da8_29414cuda3std3__45__cpo6cbeginE,@object
	.size		_ZN39_INTERNAL_df8efc03_4_k_cu_a9994da8_29414cuda3std3__45__cpo6cbeginE,(_ZN39_INTERNAL_df8efc03_4_k_cu_a9994da8_29414cuda3std3__48in_placeE - _ZN39_INTERNAL_df8efc03_4_k_cu_a9994da8_29414cuda3std3__45__cpo6cbeginE)
_ZN39_INTERNAL_df8efc03_4_k_cu_a9994da8_29414cuda3std3__45__cpo6cbeginE:
	.zero		1
	.type		_ZN39_INTERNAL_df8efc03_4_k_cu_a9994da8_29414cuda3std3__48in_placeE,@object
	.size		_ZN39_INTERNAL_df8efc03_4_k_cu_a9994da8_29414cuda3std3__48in_placeE,(_ZN39_INTERNAL_df8efc03_4_k_cu_a9994da8_29414cuda3std6ranges3__45__cpo9iter_moveE - _ZN39_INTERNAL_df8efc03_4_k_cu_a9994da8_29414cuda3std3__48in_placeE)
_ZN39_INTERNAL_df8efc03_4_k_cu_a9994da8_29414cuda3std3__48in_placeE:
	.zero		1
	.type		_ZN39_INTERNAL_df8efc03_4_k_cu_a9994da8_29414cuda3std6ranges3__45__cpo9iter_moveE,@object
	.size		_ZN39_INTERNAL_df8efc03_4_k_cu_a9994da8_29414cuda3std6ranges3__45__cpo9iter_moveE,(_ZN39_INTERNAL_df8efc03_4_k_cu_a9994da8_29414cuda3std3__45__cpo5beginE - _ZN39_INTERNAL_df8efc03_4_k_cu_a9994da8_29414cuda3std6ranges3__45__cpo9iter_moveE)
_ZN39_INTERNAL_df8efc03_4_k_cu_a9994da8_29414cuda3std6ranges3__45__cpo9iter_moveE:
	.zero		1
	.type		_ZN39_INTERNAL_df8efc03_4_k_cu_a9994da8_29414cuda3std3__45__cpo5beginE,@object
	.size		_ZN39_INTERNAL_df8efc03_4_k_cu_a9994da8_29414cuda3std3__45__cpo5beginE,(_ZN39_INTERNAL_df8efc03_4_k_cu_a9994da8_29414cuda3std3__441_GLOBAL__N__df8efc03_4_k_cu_a9994da8_29416ignoreE - _ZN39_INTERNAL_df8efc03_4_k_cu_a9994da8_29414cuda3std3__45__cpo5beginE)
_ZN39_INTERNAL_df8efc03_4_k_cu_a9994da8_29414cuda3std3__45__cpo5beginE:
	.zero		1
	.type		_ZN39_INTERNAL_df8efc03_4_k_cu_a9994da8_29414cuda3std3__441_GLOBAL__N__df8efc03_4_k_cu_a9994da8_29416ignoreE,@object
	.size		_ZN39_INTERNAL_df8efc03_4_k_cu_a9994da8_29414cuda3std3__441_GLOBAL__N__df8efc03_4_k_cu_a9994da8_29416ignoreE,(_ZN39_INTERNAL_df8efc03_4_k_cu_a9994da8_29414cute7productE - _ZN39_INTERNAL_df8efc03_4_k_cu_a9994da8_29414cuda3std3__441_GLOBAL__N__df8efc03_4_k_cu_a9994da8_29416ignoreE)
_ZN39_INTERNAL_df8efc03_4_k_cu_a9994da8_29414cuda3std3__441_GLOBAL__N__df8efc03_4_k_cu_a9994da8_29416ignoreE:
	.zero		1
	.type		_ZN39_INTERNAL_df8efc03_4_k_cu_a9994da8_29414cute7productE,@object
	.size		_ZN39_INTERNAL_df8efc03_4_k_cu_a9994da8_29414cute7productE,(_ZN39_INTERNAL_df8efc03_4_k_cu_a9994da8_29414cuda3std3__45__cpo3endE - _ZN39_INTERNAL_df8efc03_4_k_cu_a9994da8_29414cute7productE)
_ZN39_INTERNAL_df8efc03_4_k_cu_a9994da8_29414cute7productE:
	.zero		1
	.type		_ZN39_INTERNAL_df8efc03_4_k_cu_a9994da8_29414cuda3std3__45__cpo3endE,@object
	.size		_ZN39_INTERNAL_df8efc03_4_k_cu_a9994da8_29414cuda3std3__45__cpo3endE,(_ZN39_INTERNAL_df8efc03_4_k_cu_a9994da8_29414cuda3std3__419piecewise_constructE - _ZN39_INTERNAL_df8efc03_4_k_cu_a9994da8_29414cuda3std3__45__cpo3endE)
_ZN39_INTERNAL_df8efc03_4_k_cu_a9994da8_29414cuda3std3__45__cpo3endE:
	.zero		1
	.type		_ZN39_INTERNAL_df8efc03_4_k_cu_a9994da8_29414cuda3std3__419piecewise_constructE,@object
	.size		_ZN39_INTERNAL_df8efc03_4_k_cu_a9994da8_29414cuda3std3__419piecewise_constructE,(_ZN39_INTERNAL_df8efc03_4_k_cu_a9994da8_29414cuda3std3__45__cpo4cendE - _ZN39_INTERNAL_df8efc03_4_k_cu_a9994da8_29414cuda3std3__419piecewise_constructE)
_ZN39_INTERNAL_df8efc03_4_k_cu_a9994da8_29414cuda3std3__419piecewise_constructE:
	.zero		1
	.type		_ZN39_INTERNAL_df8efc03_4_k_cu_a9994da8_29414cuda3std3__45__cpo4cendE,@object
	.size		_ZN39_INTERNAL_df8efc03_4_k_cu_a9994da8_29414cuda3std3__45__cpo4cendE,(_ZN39_INTERNAL_df8efc03_4_k_cu_a9994da8_29414cuda3std6ranges3__45__cpo4swapE - _ZN39_INTERNAL_df8efc03_4_k_cu_a9994da8_29414cuda3std3__45__cpo4cendE)
_ZN39_INTERNAL_df8efc03_4_k_cu_a9994da8_29414cuda3std3__45__cpo4cendE:
	.zero		1
	.type		_ZN39_INTERNAL_df8efc03_4_k_cu_a9994da8_29414cuda3std6ranges3__45__cpo4swapE,@object
	.size		_ZN39_INTERNAL_df8efc03_4_k_cu_a9994da8_29414cuda3std6ranges3__45__cpo4swapE,(.L_7 - _ZN39_INTERNAL_df8efc03_4_k_cu_a9994da8_29414cuda3std6ranges3__45__cpo4swapE)
_ZN39_INTERNAL_df8efc03_4_k_cu_a9994da8_29414cuda3std6ranges3__45__cpo4swapE:
	.zero		1
.L_7:


//--------------------- .nv.constant0._ZN7cutlass13device_kernelINS_4conv6kernel13ConvUniversalINS1_16ConvProblemShapeILNS1_8OperatorE0ELi2EEENS1_10collective14CollectiveConvINS1_46MainloopSm90TmaGmmaWarpSpecializedImplicitGemmILS5_0ELi11ELi2EN4cute5tupleIJNSA_1CILi2EEENSC_ILi1EEESE_EEENS1_36KernelImplicitTmaWarpSpecializedSm90ELi1EEENSB_IJNSC_ILi256EEENSC_ILi64EEENSB_IJNSC_ILi32EEEEEEEEENS_6half_tESN_NSA_8TiledMMAINSA_8MMA_AtomIJNSA_4SM904GMMA25MMA_64x64x16_F32F16F16_SSILNSR_5MajorE0ELST_0ELNSR_7ScaleInE1ELSU_1EEEEEENSA_6LayoutINSB_IJSE_SE_SE_EEENSB_IJNSC_ILi0EEESZ_SZ_EEEEENSB_IJNSA_10UnderscoreES12_S12_EEEEENS7_6detail26Sm90ImplicitGemmTileTraitsINSA_20SM90_TMA_LOAD_IM2COLENSA_14ComposedLayoutINSA_7SwizzleILi2ELi4ELi3EEENSA_18smem_ptr_flag_bitsILi16EEENSX_INSB_IJNSB_IJNSC_ILi8EEESK_EEENSB_IJSK_SE_EEENSB_IJSE_NSC_ILi11EEEEEEEEENSB_IJNSB_IJSK_SI_EEENSB_IJSE_SZ_EEENSB_IJSZ_NSC_ILi8192EEEEEEEEEEEEEvEENS16_INSA_23SM90_TMA_LOAD_MULTICASTENS18_IS1A_S1C_NSX_INSB_IJNSB_IJS1D_S1D_EEES1F_S1H_EEENSB_IJS1J_S1K_NSB_IJSZ_NSC_ILi2048EEEEEEEEEEEEEvEEEENS_8epilogue10collective6detail29Sm90TmaWarpSpecializedAdapterINS22_15DefaultEpilogueISN_NSB_IJNSB_IJlllEEESE_SZ_EEES27_NS21_6thread17LinearCombinationISN_Li1EffLNS28_9ScaleType4KindE0ELNS_15FloatRoundStyleE2ESN_EENS_4gemm15EpilogueDefaultEEEEEvvEEEEvNT_6ParamsE --------------------------
	.section	.nv.constant0._ZN7cutlass13device_kernelINS_4conv6kernel13ConvUniversalINS1_16ConvProblemShapeILNS1_8OperatorE0ELi2EEENS1_10collective14CollectiveConvINS1_46MainloopSm90TmaGmmaWarpSpecializedImplicitGemmILS5_0ELi11ELi2EN4cute5tupleIJNSA_1CILi2EEENSC_ILi1EEESE_EEENS1_36KernelImplicitTmaWarpSpecializedSm90ELi1EEENSB_IJNSC_ILi256EEENSC_ILi64EEENSB_IJNSC_ILi32EEEEEEEEENS_6half_tESN_NSA_8TiledMMAINSA_8MMA_AtomIJNSA_4SM904GMMA25MMA_64x64x16_F32F16F16_SSILNSR_5MajorE0ELST_0ELNSR_7ScaleInE1ELSU_1EEEEEENSA_6LayoutINSB_IJSE_SE_SE_EEENSB_IJNSC_ILi0EEESZ_SZ_EEEEENSB_IJNSA_10UnderscoreES12_S12_EEEEENS7_6detail26Sm90ImplicitGemmTileTraitsINSA_20SM90_TMA_LOAD_IM2COLENSA_14ComposedLayoutINSA_7SwizzleILi2ELi4ELi3EEENSA_18smem_ptr_flag_bitsILi16EEENSX_INSB_IJNSB_IJNSC_ILi8EEESK_EEENSB_IJSK_SE_EEENSB_IJSE_NSC_ILi11EEEEEEEEENSB_IJNSB_IJSK_SI_EEENSB_IJSE_SZ_EEENSB_IJSZ_NSC_ILi8192EEEEEEEEEEEEEvEENS16_INSA_23SM90_TMA_LOAD_MULTICASTENS18_IS1A_S1C_NSX_INSB_IJNSB_IJS1D_S1D_EEES1F_S1H_EEENSB_IJS1J_S1K_NSB_IJSZ_NSC_ILi2048EEEEEEEEEEEEEvEEEENS_8epilogue10collective6detail29Sm90TmaWarpSpecializedAdapterINS22_15DefaultEpilogueISN_NSB_IJNSB_IJlllEEESE_SZ_EEES27_NS21_6thread17LinearCombinationISN_Li1EffLNS28_9ScaleType4KindE0ELNS_15FloatRoundStyleE2ESN_EENS_4gemm15EpilogueDefaultEEEEEvvEEEEvNT_6ParamsE,"a",@progbits
	.sectionflags	@""
	.align	4
.nv.constant0._ZN7cutlass13device_kernelINS_4conv6kernel13ConvUniversalINS1_16ConvProblemShapeILNS1_8OperatorE0ELi2EEENS1_10collective14CollectiveConvINS1_46MainloopSm90TmaGmmaWarpSpecializedImplicitGemmILS5_0ELi11ELi2EN4cute5tupleIJNSA_1CILi2EEENSC_ILi1EEESE_EEENS1_36KernelImplicitTmaWarpSpecializedSm90ELi1EEENSB_IJNSC_ILi256EEENSC_ILi64EEENSB_IJNSC_ILi32EEEEEEEEENS_6half_tESN_NSA_8TiledMMAINSA_8MMA_AtomIJNSA_4SM904GMMA25MMA_64x64x16_F32F16F16_SSILNSR_5MajorE0ELST_0ELNSR_7ScaleInE1ELSU_1EEEEEENSA_6LayoutINSB_IJSE_SE_SE_EEENSB_IJNSC_ILi0EEESZ_SZ_EEEEENSB_IJNSA_10UnderscoreES12_S12_EEEEENS7_6detail26Sm90ImplicitGemmTileTraitsINSA_20SM90_TMA_LOAD_IM2COLENSA_14ComposedLayoutINSA_7SwizzleILi2ELi4ELi3EEENSA_18smem_ptr_flag_bitsILi16EEENSX_INSB_IJNSB_IJNSC_ILi8EEESK_EEENSB_IJSK_SE_EEENSB_IJSE_NSC_ILi11EEEEEEEEENSB_IJNSB_IJSK_SI_EEENSB_IJSE_SZ_EEENSB_IJSZ_NSC_ILi8192EEEEEEEEEEEEEvEENS16_INSA_23SM90_TMA_LOAD_MULTICASTENS18_IS1A_S1C_NSX_INSB_IJNSB_IJS1D_S1D_EEES1F_S1H_EEENSB_IJS1J_S1K_NSB_IJSZ_NSC_ILi2048EEEEEEEEEEEEEvEEEENS_8epilogue10collective6detail29Sm90TmaWarpSpecializedAdapterINS22_15DefaultEpilogueISN_NSB_IJNSB_IJlllEEESE_SZ_EEES27_NS21_6thread17LinearCombinationISN_Li1EffLNS28_9ScaleType4KindE0ELNS_15FloatRoundStyleE2ESN_EENS_4gemm15EpilogueDefaultEEEEEvvEEEEvNT_6ParamsE:
	.zero		1536


//--------------------- SYMBOLS --------------------------

	.type		.nv.reservedSmem.offset0,@object
	.size		.nv.reservedSmem.offset0,0x4
